	.target	sm_100a

	.elftype	@"ET_EXEC"


//--------------------- .note.nv.tkinfo           --------------------------
	.section	.note.nv.tkinfo,"",@"SHT_NOTE"
	.sectionflags	@"SHF_NOTE_NV_TKINFO"
	.tkinfo
        /*0018*/ 	.word	0x00000002
        /*0030*/ 	.string	""
        /*0030*/ 	.string	"ptxas"
        /*0030*/ 	.string	"Cuda compilation tools, release 13.0, V13.0.88"
        /*0030*/ 	.string	"Build cuda_13.0.r13.0/compiler.36424714_0"
        /*0030*/ 	.string	"-arch sm_100a -m 64 "



//--------------------- .note.nv.cuinfo           --------------------------
	.section	.note.nv.cuinfo,"",@"SHT_NOTE"
	.sectionflags	@"SHF_NOTE_NV_CUINFO"
        /*0018*/ 	.short	0x0002
        /*001a*/ 	.short	0x0064
        /*001c*/ 	.short	0x0082
	.zero		2


//--------------------- .nv.info                  --------------------------
	.section	.nv.info,"",@"SHT_CUDA_INFO"
	.align	4


	//----- nvinfo : EIATTR_REGCOUNT
	.align		4
        /*0000*/ 	.byte	0x04, 0x2f
        /*0002*/ 	.short	(.L_19 - .L_18)
	.align		4
.L_18:
        /*0004*/ 	.word	index@(_ZN7cutlass13device_kernelINS_4gemm6kernel13GemmUniversalIN4cute5tupleIJiiiiEEENS1_10collective13CollectiveMmaINS1_35MainloopSm100TmaUmmaWarpSpecializedILi10ELi2ELi4ENS5_IJNS4_1CILi4EEENSA_ILi2EEENSA_ILi1EEEEEEEENS5_IJNSA_ILi256EEENSA_ILi64EEESH_EEENS_6half_tENS5_IJlSD_lEEESJ_SK_NS4_8TiledMMAINS4_8MMA_AtomIJNS4_26SM100_MMA_F16BF16_2x1SM_SSISJ_SJ_fLi256ELi64ELNS4_4UMMA5MajorE0ELSP_0ELNSO_7ScaleInE0ELSQ_0EEEEEENS4_6LayoutINS5_IJSD_SD_SD_EEENS5_IJNSA_ILi0EEESV_SV_EEEEENS5_IJNS4_10UnderscoreESY_SY_EEEEENS4_28SM100_TMA_2SM_LOAD_MULTICASTENS4_14ComposedLayoutINS4_7SwizzleILi3ELi4ELi3EEENS4_18smem_ptr_flag_bitsILi16EEENST_INS5_IJNSA_ILi8EEESH_EEENS5_IJSH_SD_EEEEEEEvNS4_8identityES11_S1B_vS1C_EENS_8epilogue10collective18CollectiveEpilogueINS1E_23Sm100TmaWarpSpecializedILi3ELi2ELi32ELb1ELb0EEEJNS5_IJNSA_ILi128EEESH_SH_EEENS5_IJNST_IS1J_SD_EENST_INSA_ILi32EEESD_EEEEESJ_SK_SJ_SK_NS1E_6fusion15FusionCallbacksIS1I_NS1P_17LinearCombinationISJ_fSJ_fLNS_15FloatRoundStyleE2EEES1K_S1O_JEEENS4_5SM1004TMEM4LOAD26SM100_TMEM_LOAD_32dp32b32xENS4_13SM90_TMA_LOADENS12_INS13_ILi2ELi4ELi3EEES16_NST_INS5_IJS17_S1M_EEENS5_IJS1M_SD_EEEEEEENS4_39AutoVectorizingCopyWithAssumedAlignmentILi128EEENS4_14SM90_TMA_STOREES24_S26_S26_EEEvvEEEEvNT_6ParamsE)
        /*0008*/ 	.word	0x00000079


	//----- nvinfo : EIATTR_FRAME_SIZE
	.align		4
.L_19:
        /*000c*/ 	.byte	0x04, 0x11
        /*000e*/ 	.short	(.L_21 - .L_20)
	.align		4
.L_20:
        /*0010*/ 	.word	index@($__internal_2_$__cuda_sm10x_tcgen05_guardrail_trap_unallocated_columns_being_dealloced)
        /*0014*/ 	.word	0x00000000


	//----- nvinfo : EIATTR_FRAME_SIZE
	.align		4
.L_21:
        /*0018*/ 	.byte	0x04, 0x11
        /*001a*/ 	.short	(.L_23 - .L_22)
	.align		4
.L_22:
        /*001c*/ 	.word	index@($__internal_1_$__cuda_sm10x_tcgen05_guardrail_trap_phase_invalid_during_alloc)
        /*0020*/ 	.word	0x00000000


	//----- nvinfo : EIATTR_FRAME_SIZE
	.align		4
.L_23:
        /*0024*/ 	.byte	0x04, 0x11
        /*0026*/ 	.short	(.L_25 - .L_24)
	.align		4
.L_24:
        /*0028*/ 	.word	index@($__internal_0_$__cuda_sm10x_tcgen05_guardrail_trap_col_being_dealloced_not_returned_by_alloc)
        /*002c*/ 	.word	0x00000000


	//----- nvinfo : EIATTR_FRAME_SIZE
	.align		4
.L_25:
        /*0030*/ 	.byte	0x04, 0x11
        /*0032*/ 	.short	(.L_27 - .L_26)
	.align		4
.L_26:
        /*0034*/ 	.word	index@(_ZN7cutlass13device_kernelINS_4gemm6kernel13GemmUniversalIN4cute5tupleIJiiiiEEENS1_10collective13CollectiveMmaINS1_35MainloopSm100TmaUmmaWarpSpecializedILi10ELi2ELi4ENS5_IJNS4_1CILi4EEENSA_ILi2EEENSA_ILi1EEEEEEEENS5_IJNSA_ILi256EEENSA_ILi64EEESH_EEENS_6half_tENS5_IJlSD_lEEESJ_SK_NS4_8TiledMMAINS4_8MMA_AtomIJNS4_26SM100_MMA_F16BF16_2x1SM_SSISJ_SJ_fLi256ELi64ELNS4_4UMMA5MajorE0ELSP_0ELNSO_7ScaleInE0ELSQ_0EEEEEENS4_6LayoutINS5_IJSD_SD_SD_EEENS5_IJNSA_ILi0EEESV_SV_EEEEENS5_IJNS4_10UnderscoreESY_SY_EEEEENS4_28SM100_TMA_2SM_LOAD_MULTICASTENS4_14ComposedLayoutINS4_7SwizzleILi3ELi4ELi3EEENS4_18smem_ptr_flag_bitsILi16EEENST_INS5_IJNSA_ILi8EEESH_EEENS5_IJSH_SD_EEEEEEEvNS4_8identityES11_S1B_vS1C_EENS_8epilogue10collective18CollectiveEpilogueINS1E_23Sm100TmaWarpSpecializedILi3ELi2ELi32ELb1ELb0EEEJNS5_IJNSA_ILi128EEESH_SH_EEENS5_IJNST_IS1J_SD_EENST_INSA_ILi32EEESD_EEEEESJ_SK_SJ_SK_NS1E_6fusion15FusionCallbacksIS1I_NS1P_17LinearCombinationISJ_fSJ_fLNS_15FloatRoundStyleE2EEES1K_S1O_JEEENS4_5SM1004TMEM4LOAD26SM100_TMEM_LOAD_32dp32b32xENS4_13SM90_TMA_LOADENS12_INS13_ILi2ELi4ELi3EEES16_NST_INS5_IJS17_S1M_EEENS5_IJS1M_SD_EEEEEEENS4_39AutoVectorizingCopyWithAssumedAlignmentILi128EEENS4_14SM90_TMA_STOREES24_S26_S26_EEEvvEEEEvNT_6ParamsE)
        /*0038*/ 	.word	0x00000000


	//----- nvinfo : EIATTR_MIN_STACK_SIZE
	.align		4
.L_27:
        /*003c*/ 	.byte	0x04, 0x12
        /*003e*/ 	.short	(.L_29 - .L_28)
	.align		4
.L_28:
        /*0040*/ 	.word	index@(_ZN7cutlass13device_kernelINS_4gemm6kernel13GemmUniversalIN4cute5tupleIJiiiiEEENS1_10collective13CollectiveMmaINS1_35MainloopSm100TmaUmmaWarpSpecializedILi10ELi2ELi4ENS5_IJNS4_1CILi4EEENSA_ILi2EEENSA_ILi1EEEEEEEENS5_IJNSA_ILi256EEENSA_ILi64EEESH_EEENS_6half_tENS5_IJlSD_lEEESJ_SK_NS4_8TiledMMAINS4_8MMA_AtomIJNS4_26SM100_MMA_F16BF16_2x1SM_SSISJ_SJ_fLi256ELi64ELNS4_4UMMA5MajorE0ELSP_0ELNSO_7ScaleInE0ELSQ_0EEEEEENS4_6LayoutINS5_IJSD_SD_SD_EEENS5_IJNSA_ILi0EEESV_SV_EEEEENS5_IJNS4_10UnderscoreESY_SY_EEEEENS4_28SM100_TMA_2SM_LOAD_MULTICASTENS4_14ComposedLayoutINS4_7SwizzleILi3ELi4ELi3EEENS4_18smem_ptr_flag_bitsILi16EEENST_INS5_IJNSA_ILi8EEESH_EEENS5_IJSH_SD_EEEEEEEvNS4_8identityES11_S1B_vS1C_EENS_8epilogue10collective18CollectiveEpilogueINS1E_23Sm100TmaWarpSpecializedILi3ELi2ELi32ELb1ELb0EEEJNS5_IJNSA_ILi128EEESH_SH_EEENS5_IJNST_IS1J_SD_EENST_INSA_ILi32EEESD_EEEEESJ_SK_SJ_SK_NS1E_6fusion15FusionCallbacksIS1I_NS1P_17LinearCombinationISJ_fSJ_fLNS_15FloatRoundStyleE2EEES1K_S1O_JEEENS4_5SM1004TMEM4LOAD26SM100_TMEM_LOAD_32dp32b32xENS4_13SM90_TMA_LOADENS12_INS13_ILi2ELi4ELi3EEES16_NST_INS5_IJS17_S1M_EEENS5_IJS1M_SD_EEEEEEENS4_39AutoVectorizingCopyWithAssumedAlignmentILi128EEENS4_14SM90_TMA_STOREES24_S26_S26_EEEvvEEEEvNT_6ParamsE)
        /*0044*/ 	.word	0x00000000
.L_29:


//--------------------- .nv.compat                --------------------------
	.section	.nv.compat,"",@"SHT_CUDA_COMPAT_INFO"
	.align	4
        /*0000*/ 	.byte	0x02, 0x09, 0x01, 0x00, 0x02, 0x02, 0x02, 0x00, 0x02, 0x05, 0x05, 0x00, 0x03, 0x07, 0x01, 0x01
        /*0010*/ 	.byte	0x02, 0x03, 0x01, 0x00, 0x02, 0x06, 0x01, 0x00, 0x04, 0x0b, 0x08, 0x00, 0x09, 0x00, 0x00, 0x00
        /*0020*/ 	.byte	0x00, 0x00, 0x00, 0x00


//--------------------- .nv.info._ZN7cutlass13device_kernelINS_4gemm6kernel13GemmUniversalIN4cute5tupleIJiiiiEEENS1_10collective13CollectiveMmaINS1_35MainloopSm100TmaUmmaWarpSpecializedILi10ELi2ELi4ENS5_IJNS4_1CILi4EEENSA_ILi2EEENSA_ILi1EEEEEEEENS5_IJNSA_ILi256EEENSA_ILi64EEESH_EEENS_6half_tENS5_IJlSD_lEEESJ_SK_NS4_8TiledMMAINS4_8MMA_AtomIJNS4_26SM100_MMA_F16BF16_2x1SM_SSISJ_SJ_fLi256ELi64ELNS4_4UMMA5MajorE0ELSP_0ELNSO_7ScaleInE0ELSQ_0EEEEEENS4_6LayoutINS5_IJSD_SD_SD_EEENS5_IJNSA_ILi0EEESV_SV_EEEEENS5_IJNS4_10UnderscoreESY_SY_EEEEENS4_28SM100_TMA_2SM_LOAD_MULTICASTENS4_14ComposedLayoutINS4_7SwizzleILi3ELi4ELi3EEENS4_18smem_ptr_flag_bitsILi16EEENST_INS5_IJNSA_ILi8EEESH_EEENS5_IJSH_SD_EEEEEEEvNS4_8identityES11_S1B_vS1C_EENS_8epilogue10collective18CollectiveEpilogueINS1E_23Sm100TmaWarpSpecializedILi3ELi2ELi32ELb1ELb0EEEJNS5_IJNSA_ILi128EEESH_SH_EEENS5_IJNST_IS1J_SD_EENST_INSA_ILi32EEESD_EEEEESJ_SK_SJ_SK_NS1E_6fusion15FusionCallbacksIS1I_NS1P_17LinearCombinationISJ_fSJ_fLNS_15FloatRoundStyleE2EEES1K_S1O_JEEENS4_5SM1004TMEM4LOAD26SM100_TMEM_LOAD_32dp32b32xENS4_13SM90_TMA_LOADENS12_INS13_ILi2ELi4ELi3EEES16_NST_INS5_IJS17_S1M_EEENS5_IJS1M_SD_EEEEEEENS4_39AutoVectorizingCopyWithAssumedAlignmentILi128EEENS4_14SM90_TMA_STOREES24_S26_S26_EEEvvEEEEvNT_6ParamsE --------------------------
	.section	.nv.info._ZN7cutlass13device_kernelINS_4gemm6kernel13GemmUniversalIN4cute5tupleIJiiiiEEENS1_10collective13CollectiveMmaINS1_35MainloopSm100TmaUmmaWarpSpecializedILi10ELi2ELi4ENS5_IJNS4_1CILi4EEENSA_ILi2EEENSA_ILi1EEEEEEEENS5_IJNSA_ILi256EEENSA_ILi64EEESH_EEENS_6half_tENS5_IJlSD_lEEESJ_SK_NS4_8TiledMMAINS4_8MMA_AtomIJNS4_26SM100_MMA_F16BF16_2x1SM_SSISJ_SJ_fLi256ELi64ELNS4_4UMMA5MajorE0ELSP_0ELNSO_7ScaleInE0ELSQ_0EEEEEENS4_6LayoutINS5_IJSD_SD_SD_EEENS5_IJNSA_ILi0EEESV_SV_EEEEENS5_IJNS4_10UnderscoreESY_SY_EEEEENS4_28SM100_TMA_2SM_LOAD_MULTICASTENS4_14ComposedLayoutINS4_7SwizzleILi3ELi4ELi3EEENS4_18smem_ptr_flag_bitsILi16EEENST_INS5_IJNSA_ILi8EEESH_EEENS5_IJSH_SD_EEEEEEEvNS4_8identityES11_S1B_vS1C_EENS_8epilogue10collective18CollectiveEpilogueINS1E_23Sm100TmaWarpSpecializedILi3ELi2ELi32ELb1ELb0EEEJNS5_IJNSA_ILi128EEESH_SH_EEENS5_IJNST_IS1J_SD_EENST_INSA_ILi32EEESD_EEEEESJ_SK_SJ_SK_NS1E_6fusion15FusionCallbacksIS1I_NS1P_17LinearCombinationISJ_fSJ_fLNS_15FloatRoundStyleE2EEES1K_S1O_JEEENS4_5SM1004TMEM4LOAD26SM100_TMEM_LOAD_32dp32b32xENS4_13SM90_TMA_LOADENS12_INS13_ILi2ELi4ELi3EEES16_NST_INS5_IJS17_S1M_EEENS5_IJS1M_SD_EEEEEEENS4_39AutoVectorizingCopyWithAssumedAlignmentILi128EEENS4_14SM90_TMA_STOREES24_S26_S26_EEEvvEEEEvNT_6ParamsE,"",@"SHT_CUDA_INFO"
	.sectionflags	@""
	.align	4


	//----- nvinfo : EIATTR_CUDA_API_VERSION
	.align		4
        /*0000*/ 	.byte	0x04, 0x37
        /*0002*/ 	.short	(.L_31 - .L_30)
.L_30:
        /*0004*/ 	.word	0x00000082


	//----- nvinfo : EIATTR_KPARAM_INFO
	.align		4
.L_31:
        /*0008*/ 	.byte	0x04, 0x17
        /*000a*/ 	.short	(.L_33 - .L_32)
.L_32:
        /*000c*/ 	.word	0x00000000
        /*0010*/ 	.short	0x0000
        /*0012*/ 	.short	0x0000
        /*0014*/ 	.byte	0x00, 0xf0, 0x01, 0x20


	//----- nvinfo : EIATTR_AT_ENTRY_FRAGMENTS
	.align		4
.L_33:
        /*0018*/ 	.byte	0x04, 0x4f
        /*001a*/ 	.short	(.L_35 - .L_34)


	//   ....[0]....
.L_34:
        /*001c*/ 	.word	0x00000007


	//----- nvinfo : EIATTR_RESERVED_SMEM_USED
	.align		4
.L_35:
        /*0020*/ 	.byte	0x01, 0x41
	.zero		2


	//----- nvinfo : EIATTR_SPARSE_MMA_MASK
	.align		4
        /*0024*/ 	.byte	0x03, 0x50
        /*0026*/ 	.short	0x0000


	//----- nvinfo : EIATTR_TCGEN05_2CTA_USED
	.align		4
        /*0028*/ 	.byte	0x01, 0x52
	.zero		2


	//----- nvinfo : EIATTR_MAXREG_COUNT
	.align		4
        /*002c*/ 	.byte	0x03, 0x1b
        /*002e*/ 	.short	0x00ff


	//----- nvinfo : EIATTR_NUM_BARRIERS
	.align		4
        /*0030*/ 	.byte	0x02, 0x4c
        /*0032*/ 	.byte	0x07
	.zero		1


	//----- nvinfo : EIATTR_EXTERNS
	.align		4
        /*0034*/ 	.byte	0x04, 0x0f
        /*0036*/ 	.short	(.L_37 - .L_36)


	//   ....[0]....
	.align		4
.L_36:
        /*0038*/ 	.word	index@(__assertfail)


	//----- nvinfo : EIATTR_MERCURY_ISA_VERSION
	.align		4
.L_37:
        /*003c*/ 	.byte	0x03, 0x5f
        /*003e*/ 	.short	0x0101


	//----- nvinfo : EIATTR_INT_WARP_WIDE_INSTR_OFFSETS
	.align		4
        /*0040*/ 	.byte	0x04, 0x31
        /*0042*/ 	.short	(.L_39 - .L_38)


	//   ....[0]....
.L_38:
        /*0044*/ 	.word	0x00000ea0


	//   ....[1]....
        /*0048*/ 	.word	0x00000f60


	//   ....[2]....
        /*004c*/ 	.word	0x000049b0


	//   ....[3]....
        /*0050*/ 	.word	0x000049d0


	//   ....[4]....
        /*0054*/ 	.word	0x00004a00


	//   ....[5]....
        /*0058*/ 	.word	0x000055e0


	//   ....[6]....
        /*005c*/ 	.word	0x00005660


	//   ....[7]....
        /*0060*/ 	.word	0x00005770


	//   ....[8]....
        /*0064*/ 	.word	0x00005880


	//----- nvinfo : EIATTR_COOP_GROUP_MASK_REGIDS
	.align		4
.L_39:
        /*0068*/ 	.byte	0x04, 0x29
        /*006a*/ 	.short	(.L_41 - .L_40)


	//   ....[0]....
.L_40:
        /*006c*/ 	.word	0xffffffff


	//   ....[1]....
        /*0070*/ 	.word	0xffffffff


	//   ....[2]....
        /*0074*/ 	.word	0xffffffff


	//   ....[3]....
        /*0078*/ 	.word	0xffffffff


	//   ....[4]....
        /*007c*/ 	.word	0xffffffff


	//   ....[5]....
        /*0080*/ 	.word	0xffffffff


	//   ....[6]....
        /*0084*/ 	.word	0xffffffff


	//   ....[7]....
        /*0088*/ 	.word	0xffffffff


	//   ....[8]....
        /*008c*/ 	.word	0xffffffff


	//   ....[9]....
        /*0090*/ 	.word	0xffffffff


	//   ....[10]....
        /*0094*/ 	.word	0xffffffff


	//   ....[11]....
        /*0098*/ 	.word	0xffffffff


	//   ....[12]....
        /*009c*/ 	.word	0xffffffff


	//   ....[13]....
        /*00a0*/ 	.word	0xffffffff


	//----- nvinfo : EIATTR_COOP_GROUP_INSTR_OFFSETS
	.align		4
.L_41:
        /*00a4*/ 	.byte	0x04, 0x28
        /*00a6*/ 	.short	(.L_43 - .L_42)


	//   ....[0]....
.L_42:
        /*00a8*/ 	.word	0x000000b0


	//   ....[1]....
        /*00ac*/ 	.word	0x00000510


	//   ....[2]....
        /*00b0*/ 	.word	0x000007d0


	//   ....[3]....
        /*00b4*/ 	.word	0x00000950


	//   ....[4]....
        /*00b8*/ 	.word	0x00000a50


	//   ....[5]....
        /*00bc*/ 	.word	0x00000bc0


	//   ....[6]....
        /*00c0*/ 	.word	0x00000d60


	//   ....[7]....
        /*00c4*/ 	.word	0x00000fc0


	//   ....[8]....
        /*00c8*/ 	.word	0x00002540


	//   ....[9]....
        /*00cc*/ 	.word	0x00003790


	//   ....[10]....
        /*00d0*/ 	.word	0x00003c60


	//   ....[11]....
        /*00d4*/ 	.word	0x00003c90


	//   ....[12]....
        /*00d8*/ 	.word	0x000048b0


	//   ....[13]....
        /*00dc*/ 	.word	0x00004ac0


	//----- nvinfo : EIATTR_VRC_CTA_INIT_COUNT
	.align		4
.L_43:
        /*00e0*/ 	.byte	0x02, 0x4a
        /*00e2*/ 	.byte	0x80
	.zero		1


	//----- nvinfo : EIATTR_SYSCALL_OFFSETS
	.align		4
        /*00e4*/ 	.byte	0x04, 0x46
        /*00e6*/ 	.short	(.L_45 - .L_44)


	//   ....[0]....
.L_44:
        /*00e8*/ 	.word	0x00006560


	//   ....[1]....
        /*00ec*/ 	.word	0x00006650


	//   ....[2]....
        /*00f0*/ 	.word	0x00006e80


	//   ....[3]....
        /*00f4*/ 	.word	0x00007b50


	//----- nvinfo : EIATTR_MBARRIER_INSTR_OFFSETS
	.align		4
.L_45:
        /*00f8*/ 	.byte	0x04, 0x39
        /*00fa*/ 	.short	(.L_47 - .L_46)


	//   ....[0]....
.L_46:
        /*00fc*/ 	.word	0x00000670
        /*0100*/ 	.word	0x000000ff
        /*0104*/ 	.word	0x00000000
        /*0108*/ 	.short	0x0100
        /*010a*/ 	.byte	0x04
	.zero		1


	//   ....[1]....
        /*010c*/ 	.word	0x00000680
        /*0110*/ 	.word	0x000000ff
        /*0114*/ 	.word	0x00000050
        /*0118*/ 	.short	0x0100
        /*011a*/ 	.byte	0x04
	.zero		1


	//   ....[2]....
        /*011c*/ 	.word	0x00000690
        /*0120*/ 	.word	0x000000ff
        /*0124*/ 	.word	0x00000008
        /*0128*/ 	.short	0x0100
        /*012a*/ 	.byte	0x04
	.zero		1


	//   ....[3]....
        /*012c*/ 	.word	0x000006a0
        /*0130*/ 	.word	0x000000ff
        /*0134*/ 	.word	0x00000058
        /*0138*/ 	.short	0x0100
        /*013a*/ 	.byte	0x04
	.zero		1


	//   ....[4]....
        /*013c*/ 	.word	0x000006b0
        /*0140*/ 	.word	0x000000ff
        /*0144*/ 	.word	0x00000010
        /*0148*/ 	.short	0x0100
        /*014a*/ 	.byte	0x04
	.zero		1


	//   ....[5]....
        /*014c*/ 	.word	0x000006c0
        /*0150*/ 	.word	0x000000ff
        /*0154*/ 	.word	0x00000060
        /*0158*/ 	.short	0x0100
        /*015a*/ 	.byte	0x04
	.zero		1


	//   ....[6]....
        /*015c*/ 	.word	0x000006d0
        /*0160*/ 	.word	0x000000ff
        /*0164*/ 	.word	0x00000018
        /*0168*/ 	.short	0x0100
        /*016a*/ 	.byte	0x04
	.zero		1


	//   ....[7]....
        /*016c*/ 	.word	0x000006e0
        /*0170*/ 	.word	0x000000ff
        /*0174*/ 	.word	0x00000068
        /*0178*/ 	.short	0x0100
        /*017a*/ 	.byte	0x04
	.zero		1


	//   ....[8]....
        /*017c*/ 	.word	0x000006f0
        /*0180*/ 	.word	0x000000ff
        /*0184*/ 	.word	0x00000020
        /*0188*/ 	.short	0x0100
        /*018a*/ 	.byte	0x04
	.zero		1


	//   ....[9]....
        /*018c*/ 	.word	0x00000700
        /*0190*/ 	.word	0x000000ff
        /*0194*/ 	.word	0x00000070
        /*0198*/ 	.short	0x0100
        /*019a*/ 	.byte	0x04
	.zero		1


	//   ....[10]....
        /*019c*/ 	.word	0x00000710
        /*01a0*/ 	.word	0x000000ff
        /*01a4*/ 	.word	0x00000028
        /*01a8*/ 	.short	0x0100
        /*01aa*/ 	.byte	0x04
	.zero		1


	//   ....[11]....
        /*01ac*/ 	.word	0x00000720
        /*01b0*/ 	.word	0x000000ff
        /*01b4*/ 	.word	0x00000078
        /*01b8*/ 	.short	0x0100
        /*01ba*/ 	.byte	0x04
	.zero		1


	//   ....[12]....
        /*01bc*/ 	.word	0x00000730
        /*01c0*/ 	.word	0x000000ff
        /*01c4*/ 	.word	0x00000030
        /*01c8*/ 	.short	0x0100
        /*01ca*/ 	.byte	0x04
	.zero		1


	//   ....[13]....
        /*01cc*/ 	.word	0x00000740
        /*01d0*/ 	.word	0x000000ff
        /*01d4*/ 	.word	0x00000080
        /*01d8*/ 	.short	0x0100
        /*01da*/ 	.byte	0x04
	.zero		1


	//   ....[14]....
        /*01dc*/ 	.word	0x00000750
        /*01e0*/ 	.word	0x000000ff
        /*01e4*/ 	.word	0x00000038
        /*01e8*/ 	.short	0x0100
        /*01ea*/ 	.byte	0x04
	.zero		1


	//   ....[15]....
        /*01ec*/ 	.word	0x00000760
        /*01f0*/ 	.word	0x000000ff
        /*01f4*/ 	.word	0x00000088
        /*01f8*/ 	.short	0x0100
        /*01fa*/ 	.byte	0x04
	.zero		1


	//   ....[16]....
        /*01fc*/ 	.word	0x00000770
        /*0200*/ 	.word	0x000000ff
        /*0204*/ 	.word	0x00000040
        /*0208*/ 	.short	0x0100
        /*020a*/ 	.byte	0x04
	.zero		1


	//   ....[17]....
        /*020c*/ 	.word	0x00000780
        /*0210*/ 	.word	0x000000ff
        /*0214*/ 	.word	0x00000090
        /*0218*/ 	.short	0x0100
        /*021a*/ 	.byte	0x04
	.zero		1


	//   ....[18]....
        /*021c*/ 	.word	0x00000790
        /*0220*/ 	.word	0x000000ff
        /*0224*/ 	.word	0x00000048
        /*0228*/ 	.short	0x0100
        /*022a*/ 	.byte	0x04
	.zero		1


	//   ....[19]....
        /*022c*/ 	.word	0x000007a0
        /*0230*/ 	.word	0x000000ff
        /*0234*/ 	.word	0x00000098
        /*0238*/ 	.short	0x0100
        /*023a*/ 	.byte	0x04
	.zero		1


	//   ....[20]....
        /*023c*/ 	.word	0x000008e0
        /*0240*/ 	.word	0x000000ff
        /*0244*/ 	.word	0x000000a0
        /*0248*/ 	.short	0x0100
        /*024a*/ 	.byte	0x04
	.zero		1


	//   ....[21]....
        /*024c*/ 	.word	0x000008f0
        /*0250*/ 	.word	0x000000ff
        /*0254*/ 	.word	0x000000b8
        /*0258*/ 	.short	0x0100
        /*025a*/ 	.byte	0x04
	.zero		1


	//   ....[22]....
        /*025c*/ 	.word	0x00000900
        /*0260*/ 	.word	0x000000ff
        /*0264*/ 	.word	0x000000a8
        /*0268*/ 	.short	0x0100
        /*026a*/ 	.byte	0x04
	.zero		1


	//   ....[23]....
        /*026c*/ 	.word	0x00000910
        /*0270*/ 	.word	0x000000ff
        /*0274*/ 	.word	0x000000c0
        /*0278*/ 	.short	0x0100
        /*027a*/ 	.byte	0x04
	.zero		1


	//   ....[24]....
        /*027c*/ 	.word	0x00000920
        /*0280*/ 	.word	0x000000ff
        /*0284*/ 	.word	0x000000b0
        /*0288*/ 	.short	0x0100
        /*028a*/ 	.byte	0x04
	.zero		1


	//   ....[25]....
        /*028c*/ 	.word	0x00000930
        /*0290*/ 	.word	0x000000ff
        /*0294*/ 	.word	0x000000c8
        /*0298*/ 	.short	0x0100
        /*029a*/ 	.byte	0x04
	.zero		1


	//   ....[26]....
        /*029c*/ 	.word	0x00000a20
        /*02a0*/ 	.word	0x000000ff
        /*02a4*/ 	.word	0x000000d0
        /*02a8*/ 	.short	0x0100
        /*02aa*/ 	.byte	0x06
	.zero		1


	//   ....[27]....
        /*02ac*/ 	.word	0x00000a30
        /*02b0*/ 	.word	0x000000ff
        /*02b4*/ 	.word	0x000000d8
        /*02b8*/ 	.short	0x0100
        /*02ba*/ 	.byte	0x06
	.zero		1


	//   ....[28]....
        /*02bc*/ 	.word	0x00000b70
        /*02c0*/ 	.word	0x000000ff
        /*02c4*/ 	.word	0x000000e0
        /*02c8*/ 	.short	0x0100
        /*02ca*/ 	.byte	0x06
	.zero		1


	//   ....[29]....
        /*02cc*/ 	.word	0x00000b80
        /*02d0*/ 	.word	0x000000ff
        /*02d4*/ 	.word	0x000000f0
        /*02d8*/ 	.short	0x0100
        /*02da*/ 	.byte	0x06
	.zero		1


	//   ....[30]....
        /*02dc*/ 	.word	0x00000b90
        /*02e0*/ 	.word	0x000000ff
        /*02e4*/ 	.word	0x000000e8
        /*02e8*/ 	.short	0x0100
        /*02ea*/ 	.byte	0x06
	.zero		1


	//   ....[31]....
        /*02ec*/ 	.word	0x00000ba0
        /*02f0*/ 	.word	0x000000ff
        /*02f4*/ 	.word	0x000000f8
        /*02f8*/ 	.short	0x0100
        /*02fa*/ 	.byte	0x06
	.zero		1


	//   ....[32]....
        /*02fc*/ 	.word	0x00000cd0
        /*0300*/ 	.word	0x000000ff
        /*0304*/ 	.word	0x00000100
        /*0308*/ 	.short	0x0100
        /*030a*/ 	.byte	0x04
	.zero		1


	//   ....[33]....
        /*030c*/ 	.word	0x00000ce0
        /*0310*/ 	.word	0x000000ff
        /*0314*/ 	.word	0x00000120
        /*0318*/ 	.short	0x0100
        /*031a*/ 	.byte	0x04
	.zero		1


	//   ....[34]....
        /*031c*/ 	.word	0x00000cf0
        /*0320*/ 	.word	0x000000ff
        /*0324*/ 	.word	0x00000108
        /*0328*/ 	.short	0x0100
        /*032a*/ 	.byte	0x04
	.zero		1


	//   ....[35]....
        /*032c*/ 	.word	0x00000d00
        /*0330*/ 	.word	0x000000ff
        /*0334*/ 	.word	0x00000128
        /*0338*/ 	.short	0x0100
        /*033a*/ 	.byte	0x04
	.zero		1


	//   ....[36]....
        /*033c*/ 	.word	0x00000d10
        /*0340*/ 	.word	0x000000ff
        /*0344*/ 	.word	0x00000110
        /*0348*/ 	.short	0x0100
        /*034a*/ 	.byte	0x04
	.zero		1


	//   ....[37]....
        /*034c*/ 	.word	0x00000d20
        /*0350*/ 	.word	0x000000ff
        /*0354*/ 	.word	0x00000130
        /*0358*/ 	.short	0x0100
        /*035a*/ 	.byte	0x04
	.zero		1


	//   ....[38]....
        /*035c*/ 	.word	0x00000d30
        /*0360*/ 	.word	0x000000ff
        /*0364*/ 	.word	0x00000118
        /*0368*/ 	.short	0x0100
        /*036a*/ 	.byte	0x04
	.zero		1


	//   ....[39]....
        /*036c*/ 	.word	0x00000d40
        /*0370*/ 	.word	0x000000ff
        /*0374*/ 	.word	0x00000138
        /*0378*/ 	.short	0x0100
        /*037a*/ 	.byte	0x04
	.zero		1


	//   ....[40]....
        /*037c*/ 	.word	0x00000e40
        /*0380*/ 	.word	0x000000ff
        /*0384*/ 	.word	0x00000140
        /*0388*/ 	.short	0x0100
        /*038a*/ 	.byte	0x04
	.zero		1


	//   ....[41]....
        /*038c*/ 	.word	0x00000e50
        /*0390*/ 	.word	0x000000ff
        /*0394*/ 	.word	0x00000150
        /*0398*/ 	.short	0x0100
        /*039a*/ 	.byte	0x04
	.zero		1


	//   ....[42]....
        /*039c*/ 	.word	0x00000e60
        /*03a0*/ 	.word	0x000000ff
        /*03a4*/ 	.word	0x00000148
        /*03a8*/ 	.short	0x0100
        /*03aa*/ 	.byte	0x04
	.zero		1


	//   ....[43]....
        /*03ac*/ 	.word	0x00000e70
        /*03b0*/ 	.word	0x000000ff
        /*03b4*/ 	.word	0x00000158
        /*03b8*/ 	.short	0x0100
        /*03ba*/ 	.byte	0x04
	.zero		1


	//   ....[44]....
        /*03bc*/ 	.word	0x00000f80
        /*03c0*/ 	.word	0x000000ff
        /*03c4*/ 	.word	0x00000160
        /*03c8*/ 	.short	0x0100
        /*03ca*/ 	.byte	0x06
	.zero		1


	//   ....[45]....
        /*03cc*/ 	.word	0x00001d60
        /*03d0*/ 	.word	0x00000000
        /*03d4*/ 	.word	0x00000150
        /*03d8*/ 	.short	0x010a
        /*03da*/ 	.byte	0xff
	.zero		1


	//   ....[46]....
        /*03dc*/ 	.word	0x00001d80
        /*03e0*/ 	.word	0x00000000
        /*03e4*/ 	.word	0x00000140
        /*03e8*/ 	.short	0x0101
        /*03ea*/ 	.byte	0xff
	.zero		1


	//   ....[47]....
        /*03ec*/ 	.word	0x00001e30
        /*03f0*/ 	.word	0x000000ff
        /*03f4*/ 	.word	0x00000050
        /*03f8*/ 	.short	0x010a
        /*03fa*/ 	.byte	0x04
	.zero		1


	//   ....[48]....
        /*03fc*/ 	.word	0x00001f00
        /*0400*/ 	.word	0x000000ff
        /*0404*/ 	.word	0x00000050
        /*0408*/ 	.short	0x010a
        /*040a*/ 	.byte	0x21
	.zero		1


	//   ....[49]....
        /*040c*/ 	.word	0x000020b0
        /*0410*/ 	.word	0x000000ff
        /*0414*/ 	.word	0x00000050
        /*0418*/ 	.short	0x010a
        /*041a*/ 	.byte	0x05
	.zero		1


	//   ....[50]....
        /*041c*/ 	.word	0x000021f0
        /*0420*/ 	.word	0x000000ff
        /*0424*/ 	.word	0x000000d8
        /*0428*/ 	.short	0x0101
        /*042a*/ 	.byte	0x0d
	.zero		1


	//   ....[51]....
        /*042c*/ 	.word	0x00002210
        /*0430*/ 	.word	0x000000ff
        /*0434*/ 	.word	0x00000050
        /*0438*/ 	.short	0x010a
        /*043a*/ 	.byte	0x04
	.zero		1


	//   ....[52]....
        /*043c*/ 	.word	0x00002290
        /*0440*/ 	.word	0x000000ff
        /*0444*/ 	.word	0x00000050
        /*0448*/ 	.short	0x010a
        /*044a*/ 	.byte	0x11
	.zero		1


	//   ....[53]....
        /*044c*/ 	.word	0x00002420
        /*0450*/ 	.word	0x000000ff
        /*0454*/ 	.word	0x00000050
        /*0458*/ 	.short	0x010a
        /*045a*/ 	.byte	0x05
	.zero		1


	//   ....[54]....
        /*045c*/ 	.word	0x00002570
        /*0460*/ 	.word	0x00000003
        /*0464*/ 	.word	0x000000e0
        /*0468*/ 	.short	0x010a
        /*046a*/ 	.byte	0xff
	.zero		1


	//   ....[55]....
        /*046c*/ 	.word	0x000026c0
        /*0470*/ 	.word	0x00000000
        /*0474*/ 	.word	0x00000000
        /*0478*/ 	.short	0x0101
        /*047a*/ 	.byte	0xff
	.zero		1


	//   ....[56]....
        /*047c*/ 	.word	0x00002c80
        /*0480*/ 	.word	0x000000ff
        /*0484*/ 	.word	0x00000000
        /*0488*/ 	.short	0x010a
        /*048a*/ 	.byte	0x04
	.zero		1


	//   ....[57]....
        /*048c*/ 	.word	0x00002d10
        /*0490*/ 	.word	0x000000ff
        /*0494*/ 	.word	0x00000000
        /*0498*/ 	.short	0x010a
        /*049a*/ 	.byte	0x05
	.zero		1


	//   ....[58]....
        /*049c*/ 	.word	0x00002da0
        /*04a0*/ 	.word	0x000000ff
        /*04a4*/ 	.word	0x00000000
        /*04a8*/ 	.short	0x010a
        /*04aa*/ 	.byte	0x05
	.zero		1


	//   ....[59]....
        /*04ac*/ 	.word	0x00002e30
        /*04b0*/ 	.word	0x000000ff
        /*04b4*/ 	.word	0x00000000
        /*04b8*/ 	.short	0x010a
        /*04ba*/ 	.byte	0x05
	.zero		1


	//   ....[60]....
        /*04bc*/ 	.word	0x00002ec0
        /*04c0*/ 	.word	0x000000ff
        /*04c4*/ 	.word	0x00000000
        /*04c8*/ 	.short	0x010a
        /*04ca*/ 	.byte	0x05
	.zero		1


	//   ....[61]....
        /*04cc*/ 	.word	0x00002f50
        /*04d0*/ 	.word	0x000000ff
        /*04d4*/ 	.word	0x00000000
        /*04d8*/ 	.short	0x010a
        /*04da*/ 	.byte	0x05
	.zero		1


	//   ....[62]....
        /*04dc*/ 	.word	0x00002fe0
        /*04e0*/ 	.word	0x000000ff
        /*04e4*/ 	.word	0x00000000
        /*04e8*/ 	.short	0x010a
        /*04ea*/ 	.byte	0x05
	.zero		1


	//   ....[63]....
        /*04ec*/ 	.word	0x00003070
        /*04f0*/ 	.word	0x000000ff
        /*04f4*/ 	.word	0x00000000
        /*04f8*/ 	.short	0x010a
        /*04fa*/ 	.byte	0x05
	.zero		1


	//   ....[64]....
        /*04fc*/ 	.word	0x00003100
        /*0500*/ 	.word	0x000000ff
        /*0504*/ 	.word	0x00000000
        /*0508*/ 	.short	0x010a
        /*050a*/ 	.byte	0x05
	.zero		1


	//   ....[65]....
        /*050c*/ 	.word	0x000031a0
        /*0510*/ 	.word	0x00000000
        /*0514*/ 	.word	0x00000000
        /*0518*/ 	.short	0x010a
        /*051a*/ 	.byte	0xff
	.zero		1


	//   ....[66]....
        /*051c*/ 	.word	0x000032e0
        /*0520*/ 	.word	0x00000002
        /*0524*/ 	.word	0x00000140
        /*0528*/ 	.short	0x010a
        /*052a*/ 	.byte	0xff
	.zero		1


	//   ....[67]....
        /*052c*/ 	.word	0x00003340
        /*0530*/ 	.word	0x00000004
        /*0534*/ 	.word	0x00000000
        /*0538*/ 	.short	0x0101
        /*053a*/ 	.byte	0xff
	.zero		1


	//   ....[68]....
        /*053c*/ 	.word	0x00003360
        /*0540*/ 	.word	0x000000ff
        /*0544*/ 	.word	0x000000f0
        /*0548*/ 	.short	0x010a
        /*054a*/ 	.byte	0x04
	.zero		1


	//   ....[69]....
        /*054c*/ 	.word	0x00003480
        /*0550*/ 	.word	0x00000002
        /*0554*/ 	.word	0x000000e0
        /*0558*/ 	.short	0x010a
        /*055a*/ 	.byte	0xff
	.zero		1


	//   ....[70]....
        /*055c*/ 	.word	0x00003590
        /*0560*/ 	.word	0x00000002
        /*0564*/ 	.word	0x00000000
        /*0568*/ 	.short	0x0101
        /*056a*/ 	.byte	0xff
	.zero		1


	//   ....[71]....
        /*056c*/ 	.word	0x00003620
        /*0570*/ 	.word	0x000000ff
        /*0574*/ 	.word	0x000000f0
        /*0578*/ 	.short	0x0106
        /*057a*/ 	.byte	0x04
	.zero		1


	//   ....[72]....
        /*057c*/ 	.word	0x00003640
        /*0580*/ 	.word	0x000000ff
        /*0584*/ 	.word	0x000000f0
        /*0588*/ 	.short	0x010a
        /*058a*/ 	.byte	0x04
	.zero		1


	//   ....[73]....
        /*058c*/ 	.word	0x000036d0
        /*0590*/ 	.word	0x000000ff
        /*0594*/ 	.word	0x000000f0
        /*0598*/ 	.short	0x0106
        /*059a*/ 	.byte	0x07
	.zero		1


	//   ....[74]....
        /*059c*/ 	.word	0x00003710
        /*05a0*/ 	.word	0x00000000
        /*05a4*/ 	.word	0x000000f0
        /*05a8*/ 	.short	0x010a
        /*05aa*/ 	.byte	0xff
	.zero		1


	//   ....[75]....
        /*05ac*/ 	.word	0x00003960
        /*05b0*/ 	.word	0x000000ff
        /*05b4*/ 	.word	0x00000008
        /*05b8*/ 	.short	0x010a
        /*05ba*/ 	.byte	0x05
	.zero		1


	//   ....[76]....
        /*05bc*/ 	.word	0x00003980
        /*05c0*/ 	.word	0x000000ff
        /*05c4*/ 	.word	0x00000008
        /*05c8*/ 	.short	0x010a
        /*05ca*/ 	.byte	0x05
	.zero		1


	//   ....[77]....
        /*05cc*/ 	.word	0x00003b10
        /*05d0*/ 	.word	0x000000ff
        /*05d4*/ 	.word	0x00000008
        /*05d8*/ 	.short	0x010a
        /*05da*/ 	.byte	0x05
	.zero		1


	//   ....[78]....
        /*05dc*/ 	.word	0x00003b30
        /*05e0*/ 	.word	0x000000ff
        /*05e4*/ 	.word	0x00000008
        /*05e8*/ 	.short	0x010a
        /*05ea*/ 	.byte	0x05
	.zero		1


	//   ....[79]....
        /*05ec*/ 	.word	0x00003bf0
        /*05f0*/ 	.word	0x000000ff
        /*05f4*/ 	.word	0x00000000
        /*05f8*/ 	.short	0x0101
        /*05fa*/ 	.byte	0x04
	.zero		1


	//   ....[80]....
        /*05fc*/ 	.word	0x00003f30
        /*0600*/ 	.word	0x00000000
        /*0604*/ 	.word	0x000000e0
        /*0608*/ 	.short	0x010a
        /*060a*/ 	.byte	0xff
	.zero		1


	//   ....[81]....
        /*060c*/ 	.word	0x00003ff0
        /*0610*/ 	.word	0x00000000
        /*0614*/ 	.word	0x00000000
        /*0618*/ 	.short	0x0101
        /*061a*/ 	.byte	0xff
	.zero		1


	//   ....[82]....
        /*061c*/ 	.word	0x000040b0
        /*0620*/ 	.word	0x000000ff
        /*0624*/ 	.word	0x00000000
        /*0628*/ 	.short	0x010a
        /*062a*/ 	.byte	0x04
	.zero		1


	//   ....[83]....
        /*062c*/ 	.word	0x000040c0
        /*0630*/ 	.word	0x000000ff
        /*0634*/ 	.word	0x00000120
        /*0638*/ 	.short	0x010a
        /*063a*/ 	.byte	0x1f
	.zero		1


	//   ....[84]....
        /*063c*/ 	.word	0x00004170
        /*0640*/ 	.word	0x000000ff
        /*0644*/ 	.word	0x00000000
        /*0648*/ 	.short	0x010a
        /*064a*/ 	.byte	0x05
	.zero		1


	//   ....[85]....
        /*064c*/ 	.word	0x000042a0
        /*0650*/ 	.word	0x000000ff
        /*0654*/ 	.word	0x00000000
        /*0658*/ 	.short	0x010a
        /*065a*/ 	.byte	0x04
	.zero		1


	//   ....[86]....
        /*065c*/ 	.word	0x000045a0
        /*0660*/ 	.word	0x000000ff
        /*0664*/ 	.word	0x00000000
        /*0668*/ 	.short	0x010a
        /*066a*/ 	.byte	0x04
	.zero		1


	//   ....[87]....
        /*066c*/ 	.word	0x00004630
        /*0670*/ 	.word	0x000000ff
        /*0674*/ 	.word	0x00000000
        /*0678*/ 	.short	0x010a
        /*067a*/ 	.byte	0x05
	.zero		1


	//   ....[88]....
        /*067c*/ 	.word	0x000046c0
        /*0680*/ 	.word	0x000000ff
        /*0684*/ 	.word	0x00000000
        /*0688*/ 	.short	0x010a
        /*068a*/ 	.byte	0x05
	.zero		1


	//   ....[89]....
        /*068c*/ 	.word	0x00004760
        /*0690*/ 	.word	0x00000000
        /*0694*/ 	.word	0x00000000
        /*0698*/ 	.short	0x010a
        /*069a*/ 	.byte	0xff
	.zero		1


	//   ....[90]....
        /*069c*/ 	.word	0x000047a0
        /*06a0*/ 	.word	0x00000000
        /*06a4*/ 	.word	0x00000000
        /*06a8*/ 	.short	0x010a
        /*06aa*/ 	.byte	0xff
	.zero		1


	//   ....[91]....
        /*06ac*/ 	.word	0x00004810
        /*06b0*/ 	.word	0x000000ff
        /*06b4*/ 	.word	0x00000000
        /*06b8*/ 	.short	0x0101
        /*06ba*/ 	.byte	0x04
	.zero		1


	//   ....[92]....
        /*06bc*/ 	.word	0x00004850
        /*06c0*/ 	.word	0x000000ff
        /*06c4*/ 	.word	0x00000160
        /*06c8*/ 	.short	0x010a
        /*06ca*/ 	.byte	0x1a
	.zero		1


	//   ....[93]....
        /*06cc*/ 	.word	0x000048a0
        /*06d0*/ 	.word	0x000000ff
        /*06d4*/ 	.word	0x00000000
        /*06d8*/ 	.short	0x0101
        /*06da*/ 	.byte	0x04
	.zero		1


	//   ....[94]....
        /*06dc*/ 	.word	0x00004d10
        /*06e0*/ 	.word	0x0000000c
        /*06e4*/ 	.word	0x000000e0
        /*06e8*/ 	.short	0x010a
        /*06ea*/ 	.byte	0xff
	.zero		1


	//   ....[95]....
        /*06ec*/ 	.word	0x00004e80
        /*06f0*/ 	.word	0x00000000
        /*06f4*/ 	.word	0x00000000
        /*06f8*/ 	.short	0x0101
        /*06fa*/ 	.byte	0xff
	.zero		1


	//   ....[96]....
        /*06fc*/ 	.word	0x00005300
        /*0700*/ 	.word	0x000000ff
        /*0704*/ 	.word	0x000000d8
        /*0708*/ 	.short	0x010a
        /*070a*/ 	.byte	0x18
	.zero		1


	//   ....[97]....
        /*070c*/ 	.word	0x000054c0
        /*0710*/ 	.word	0x000000ff
        /*0714*/ 	.word	0x000000b8
        /*0718*/ 	.short	0x010a
        /*071a*/ 	.byte	0x04
	.zero		1


	//   ....[98]....
        /*071c*/ 	.word	0x000056a0
        /*0720*/ 	.word	0x000000ff
        /*0724*/ 	.word	0x000000a0
        /*0728*/ 	.short	0x010b
        /*072a*/ 	.byte	0x04
	.zero		1


	//   ....[99]....
        /*072c*/ 	.word	0x000056b0
        /*0730*/ 	.word	0x000000ff
        /*0734*/ 	.word	0x00000000
        /*0738*/ 	.short	0x0101
        /*073a*/ 	.byte	0x14
	.zero		1


	//   ....[100]....
        /*073c*/ 	.word	0x000056c0
        /*0740*/ 	.word	0x000000ff
        /*0744*/ 	.word	0x000000b8
        /*0748*/ 	.short	0x010a
        /*074a*/ 	.byte	0x05
	.zero		1


	//   ....[101]....
        /*074c*/ 	.word	0x000058c0
        /*0750*/ 	.word	0x000000ff
        /*0754*/ 	.word	0x000000a0
        /*0758*/ 	.short	0x010b
        /*075a*/ 	.byte	0x05
	.zero		1


	//   ....[102]....
        /*075c*/ 	.word	0x000058d0
        /*0760*/ 	.word	0x000000ff
        /*0764*/ 	.word	0x00000000
        /*0768*/ 	.short	0x0101
        /*076a*/ 	.byte	0x04
	.zero		1


	//   ....[103]....
        /*076c*/ 	.word	0x00005970
        /*0770*/ 	.word	0x000000ff
        /*0774*/ 	.word	0x00000000
        /*0778*/ 	.short	0x010a
        /*077a*/ 	.byte	0x04
	.zero		1


	//   ....[104]....
        /*077c*/ 	.word	0x00005a00
        /*0780*/ 	.word	0x000000ff
        /*0784*/ 	.word	0x00000000
        /*0788*/ 	.short	0x010a
        /*078a*/ 	.byte	0x05
	.zero		1


	//   ....[105]....
        /*078c*/ 	.word	0x00005aa0
        /*0790*/ 	.word	0x00000000
        /*0794*/ 	.word	0x00000000
        /*0798*/ 	.short	0x010a
        /*079a*/ 	.byte	0xff
	.zero		1


	//   ....[106]....
        /*079c*/ 	.word	0x00005df0
        /*07a0*/ 	.word	0x00000003
        /*07a4*/ 	.word	0x000000e0
        /*07a8*/ 	.short	0x010a
        /*07aa*/ 	.byte	0xff
	.zero		1


	//   ....[107]....
        /*07ac*/ 	.word	0x00005f70
        /*07b0*/ 	.word	0x00000000
        /*07b4*/ 	.word	0x00000000
        /*07b8*/ 	.short	0x0101
        /*07ba*/ 	.byte	0xff
	.zero		1


	//   ....[108]....
        /*07bc*/ 	.word	0x00006ae0
        /*07c0*/ 	.word	0x00000000
        /*07c4*/ 	.word	0x000000a0
        /*07c8*/ 	.short	0x010a
        /*07ca*/ 	.byte	0xff
	.zero		1


	//   ....[109]....
        /*07cc*/ 	.word	0x00006b40
        /*07d0*/ 	.word	0x0000005c
        /*07d4*/ 	.word	0x00000100
        /*07d8*/ 	.short	0x010a
        /*07da*/ 	.byte	0xff
	.zero		1


	//   ....[110]....
        /*07dc*/ 	.word	0x00006c30
        /*07e0*/ 	.word	0x00000000
        /*07e4*/ 	.word	0x000000a0
        /*07e8*/ 	.short	0x010a
        /*07ea*/ 	.byte	0xff
	.zero		1


	//   ....[111]....
        /*07ec*/ 	.word	0x00006d60
        /*07f0*/ 	.word	0x0000005c
        /*07f4*/ 	.word	0x00000100
        /*07f8*/ 	.short	0x010a
        /*07fa*/ 	.byte	0xff
	.zero		1


	//   ....[112]....
        /*07fc*/ 	.word	0x00007890
        /*0800*/ 	.word	0x00000000
        /*0804*/ 	.word	0x00000000
        /*0808*/ 	.short	0x0101
        /*080a*/ 	.byte	0xff
	.zero		1


	//   ....[113]....
        /*080c*/ 	.word	0x000078a0
        /*0810*/ 	.word	0x00000003
        /*0814*/ 	.word	0x000000a0
        /*0818*/ 	.short	0x010a
        /*081a*/ 	.byte	0xff
	.zero		1


	//   ....[114]....
        /*081c*/ 	.word	0x00007970
        /*0820*/ 	.word	0x00000003
        /*0824*/ 	.word	0x000000a0
        /*0828*/ 	.short	0x010a
        /*082a*/ 	.byte	0xff
	.zero		1


	//   ....[115]....
        /*082c*/ 	.word	0x00007c40
        /*0830*/ 	.word	0x0000005c
        /*0834*/ 	.word	0x00000000
        /*0838*/ 	.short	0x0101
        /*083a*/ 	.byte	0xff
	.zero		1


	//   ....[116]....
        /*083c*/ 	.word	0x00008610
        /*0840*/ 	.word	0x00000002
        /*0844*/ 	.word	0x00000000
        /*0848*/ 	.short	0x0101
        /*084a*/ 	.byte	0xff
	.zero		1


	//   ....[117]....
        /*084c*/ 	.word	0x000088e0
        /*0850*/ 	.word	0x000000ff
        /*0854*/ 	.word	0x00000000
        /*0858*/ 	.short	0x0101
        /*085a*/ 	.byte	0x06
	.zero		1


	//   ....[118]....
        /*085c*/ 	.word	0x00008900
        /*0860*/ 	.word	0x00000000
        /*0864*/ 	.word	0x00000150
        /*0868*/ 	.short	0x010a
        /*086a*/ 	.byte	0xff
	.zero		1


	//   ....[119]....
        /*086c*/ 	.word	0x00008960
        /*0870*/ 	.word	0x00000000
        /*0874*/ 	.word	0x00000050
        /*0878*/ 	.short	0x010a
        /*087a*/ 	.byte	0xff
	.zero		1


	//   ....[120]....
        /*087c*/ 	.word	0x000089c0
        /*0880*/ 	.word	0x00000000
        /*0884*/ 	.word	0x00000050
        /*0888*/ 	.short	0x010a
        /*088a*/ 	.byte	0xff
	.zero		1


	//   ....[121]....
        /*088c*/ 	.word	0x00008a10
        /*0890*/ 	.word	0x00000003
        /*0894*/ 	.word	0x000000e0
        /*0898*/ 	.short	0x010a
        /*089a*/ 	.byte	0xff
	.zero		1


	//   ....[122]....
        /*089c*/ 	.word	0x00008a70
        /*08a0*/ 	.word	0x00000000
        /*08a4*/ 	.word	0x00000000
        /*08a8*/ 	.short	0x010a
        /*08aa*/ 	.byte	0xff
	.zero		1


	//   ....[123]....
        /*08ac*/ 	.word	0x00008ad0
        /*08b0*/ 	.word	0x00000000
        /*08b4*/ 	.word	0x00000000
        /*08b8*/ 	.short	0x010a
        /*08ba*/ 	.byte	0xff
	.zero		1


	//   ....[124]....
        /*08bc*/ 	.word	0x00008b30
        /*08c0*/ 	.word	0x00000000
        /*08c4*/ 	.word	0x00000000
        /*08c8*/ 	.short	0x010a
        /*08ca*/ 	.byte	0xff
	.zero		1


	//   ....[125]....
        /*08cc*/ 	.word	0x00008b90
        /*08d0*/ 	.word	0x00000000
        /*08d4*/ 	.word	0x00000000
        /*08d8*/ 	.short	0x010a
        /*08da*/ 	.byte	0xff
	.zero		1


	//   ....[126]....
        /*08dc*/ 	.word	0x00008bf0
        /*08e0*/ 	.word	0x00000000
        /*08e4*/ 	.word	0x00000000
        /*08e8*/ 	.short	0x010a
        /*08ea*/ 	.byte	0xff
	.zero		1


	//   ....[127]....
        /*08ec*/ 	.word	0x00008c50
        /*08f0*/ 	.word	0x00000000
        /*08f4*/ 	.word	0x00000000
        /*08f8*/ 	.short	0x010a
        /*08fa*/ 	.byte	0xff
	.zero		1


	//   ....[128]....
        /*08fc*/ 	.word	0x00008cb0
        /*0900*/ 	.word	0x00000000
        /*0904*/ 	.word	0x00000000
        /*0908*/ 	.short	0x010a
        /*090a*/ 	.byte	0xff
	.zero		1


	//   ....[129]....
        /*090c*/ 	.word	0x00008d10
        /*0910*/ 	.word	0x00000000
        /*0914*/ 	.word	0x00000000
        /*0918*/ 	.short	0x010a
        /*091a*/ 	.byte	0xff
	.zero		1


	//   ....[130]....
        /*091c*/ 	.word	0x00008d70
        /*0920*/ 	.word	0x00000000
        /*0924*/ 	.word	0x00000000
        /*0928*/ 	.short	0x010a
        /*092a*/ 	.byte	0xff
	.zero		1


	//   ....[131]....
        /*092c*/ 	.word	0x00008dc0
        /*0930*/ 	.word	0x00000002
        /*0934*/ 	.word	0x00000140
        /*0938*/ 	.short	0x010a
        /*093a*/ 	.byte	0xff
	.zero		1


	//   ....[132]....
        /*093c*/ 	.word	0x00008e20
        /*0940*/ 	.word	0x00000002
        /*0944*/ 	.word	0x000000f0
        /*0948*/ 	.short	0x010a
        /*094a*/ 	.byte	0xff
	.zero		1


	//   ....[133]....
        /*094c*/ 	.word	0x00008e70
        /*0950*/ 	.word	0x00000002
        /*0954*/ 	.word	0x000000e0
        /*0958*/ 	.short	0x010a
        /*095a*/ 	.byte	0xff
	.zero		1


	//   ....[134]....
        /*095c*/ 	.word	0x00008ed0
        /*0960*/ 	.word	0x00000000
        /*0964*/ 	.word	0x000000f0
        /*0968*/ 	.short	0x010a
        /*096a*/ 	.byte	0xff
	.zero		1


	//   ....[135]....
        /*096c*/ 	.word	0x00008f30
        /*0970*/ 	.word	0x00000000
        /*0974*/ 	.word	0x00000008
        /*0978*/ 	.short	0x010a
        /*097a*/ 	.byte	0xff
	.zero		1


	//   ....[136]....
        /*097c*/ 	.word	0x00009020
        /*0980*/ 	.word	0x00000000
        /*0984*/ 	.word	0x00000008
        /*0988*/ 	.short	0x010a
        /*098a*/ 	.byte	0xff
	.zero		1


	//   ....[137]....
        /*098c*/ 	.word	0x00009070
        /*0990*/ 	.word	0x00000000
        /*0994*/ 	.word	0x000000e0
        /*0998*/ 	.short	0x010a
        /*099a*/ 	.byte	0xff
	.zero		1


	//   ....[138]....
        /*099c*/ 	.word	0x000090d0
        /*09a0*/ 	.word	0x00000000
        /*09a4*/ 	.word	0x00000120
        /*09a8*/ 	.short	0x010a
        /*09aa*/ 	.byte	0xff
	.zero		1


	//   ....[139]....
        /*09ac*/ 	.word	0x00009130
        /*09b0*/ 	.word	0x00000000
        /*09b4*/ 	.word	0x00000000
        /*09b8*/ 	.short	0x010a
        /*09ba*/ 	.byte	0xff
	.zero		1


	//   ....[140]....
        /*09bc*/ 	.word	0x00009190
        /*09c0*/ 	.word	0x00000000
        /*09c4*/ 	.word	0x00000000
        /*09c8*/ 	.short	0x010a
        /*09ca*/ 	.byte	0xff
	.zero		1


	//   ....[141]....
        /*09cc*/ 	.word	0x000091f0
        /*09d0*/ 	.word	0x00000000
        /*09d4*/ 	.word	0x00000000
        /*09d8*/ 	.short	0x010a
        /*09da*/ 	.byte	0xff
	.zero		1


	//   ....[142]....
        /*09dc*/ 	.word	0x00009250
        /*09e0*/ 	.word	0x00000000
        /*09e4*/ 	.word	0x00000000
        /*09e8*/ 	.short	0x010a
        /*09ea*/ 	.byte	0xff
	.zero		1


	//   ....[143]....
        /*09ec*/ 	.word	0x000092b0
        /*09f0*/ 	.word	0x00000000
        /*09f4*/ 	.word	0x00000160
        /*09f8*/ 	.short	0x010a
        /*09fa*/ 	.byte	0xff
	.zero		1


	//   ....[144]....
        /*09fc*/ 	.word	0x00009300
        /*0a00*/ 	.word	0x0000000c
        /*0a04*/ 	.word	0x000000e0
        /*0a08*/ 	.short	0x010a
        /*0a0a*/ 	.byte	0xff
	.zero		1


	//   ....[145]....
        /*0a0c*/ 	.word	0x00009360
        /*0a10*/ 	.word	0x00000000
        /*0a14*/ 	.word	0x000000d8
        /*0a18*/ 	.short	0x010a
        /*0a1a*/ 	.byte	0xff
	.zero		1


	//   ....[146]....
        /*0a1c*/ 	.word	0x000093c0
        /*0a20*/ 	.word	0x00000000
        /*0a24*/ 	.word	0x000000b8
        /*0a28*/ 	.short	0x010a
        /*0a2a*/ 	.byte	0xff
	.zero		1


	//   ....[147]....
        /*0a2c*/ 	.word	0x00009420
        /*0a30*/ 	.word	0x00000009
        /*0a34*/ 	.word	0x000000b8
        /*0a38*/ 	.short	0x010a
        /*0a3a*/ 	.byte	0xff
	.zero		1


	//   ....[148]....
        /*0a3c*/ 	.word	0x00009480
        /*0a40*/ 	.word	0x00000000
        /*0a44*/ 	.word	0x00000000
        /*0a48*/ 	.short	0x010a
        /*0a4a*/ 	.byte	0xff
	.zero		1


	//   ....[149]....
        /*0a4c*/ 	.word	0x000094e0
        /*0a50*/ 	.word	0x00000000
        /*0a54*/ 	.word	0x00000000
        /*0a58*/ 	.short	0x010a
        /*0a5a*/ 	.byte	0xff
	.zero		1


	//   ....[150]....
        /*0a5c*/ 	.word	0x00009530
        /*0a60*/ 	.word	0x00000003
        /*0a64*/ 	.word	0x000000e0
        /*0a68*/ 	.short	0x010a
        /*0a6a*/ 	.byte	0xff
	.zero		1


	//   ....[151]....
        /*0a6c*/ 	.word	0x00009580
        /*0a70*/ 	.word	0x00000000
        /*0a74*/ 	.word	0x000000a0
        /*0a78*/ 	.short	0x010a
        /*0a7a*/ 	.byte	0xff
	.zero		1


	//   ....[152]....
        /*0a7c*/ 	.word	0x000095d0
        /*0a80*/ 	.word	0x0000005c
        /*0a84*/ 	.word	0x00000100
        /*0a88*/ 	.short	0x010a
        /*0a8a*/ 	.byte	0xff
	.zero		1


	//   ....[153]....
        /*0a8c*/ 	.word	0x00009620
        /*0a90*/ 	.word	0x00000003
        /*0a94*/ 	.word	0x000000a0
        /*0a98*/ 	.short	0x010a
        /*0a9a*/ 	.byte	0xff
	.zero		1


	//----- nvinfo : EIATTR_NUM_MBARRIERS
	.align		4
.L_47:
        /*0a9c*/ 	.byte	0x03, 0x38
        /*0a9e*/ 	.short	0x002d


	//----- nvinfo : EIATTR_EXIT_INSTR_OFFSETS
	.align		4
        /*0aa0*/ 	.byte	0x04, 0x1c
        /*0aa2*/ 	.short	(.L_49 - .L_48)


	//   ....[0]....
.L_48:
        /*0aa4*/ 	.word	0x000031d0


	//   ....[1]....
        /*0aa8*/ 	.word	0x000036e0


	//   ....[2]....
        /*0aac*/ 	.word	0x00003740


	//   ....[3]....
        /*0ab0*/ 	.word	0x00004ad0


	//   ....[4]....
        /*0ab4*/ 	.word	0x00005ad0


	//   ....[5]....
        /*0ab8*/ 	.word	0x00005b10


	//   ....[6]....
        /*0abc*/ 	.word	0x000087d0


	//   ....[7]....
        /*0ac0*/ 	.word	0x00008840


	//   ....[8]....
        /*0ac4*/ 	.word	0x00008870


	//   ....[9]....
        /*0ac8*/ 	.word	0x000088f0


	//----- nvinfo : EIATTR_MAX_THREADS
	.align		4
.L_49:
        /*0acc*/ 	.byte	0x04, 0x05
        /*0ace*/ 	.short	(.L_51 - .L_50)
.L_50:
        /*0ad0*/ 	.word	0x00000100
        /*0ad4*/ 	.word	0x00000001
        /*0ad8*/ 	.word	0x00000001


	//----- nvinfo : EIATTR_CRS_STACK_SIZE
	.align		4
.L_51:
        /*0adc*/ 	.byte	0x04, 0x1e
        /*0ade*/ 	.short	(.L_53 - .L_52)
.L_52:
        /*0ae0*/ 	.word	0x00000000


	//----- nvinfo : EIATTR_CBANK_PARAM_SIZE
	.align		4
.L_53:
        /*0ae4*/ 	.byte	0x03, 0x19
        /*0ae6*/ 	.short	0x0800


	//----- nvinfo : EIATTR_PARAM_CBANK
	.align		4
        /*0ae8*/ 	.byte	0x04, 0x0a
        /*0aea*/ 	.short	(.L_55 - .L_54)
	.align		4
.L_54:
        /*0aec*/ 	.word	index@(.nv.constant0._ZN7cutlass13device_kernelINS_4gemm6kernel13GemmUniversalIN4cute5tupleIJiiiiEEENS1_10collective13CollectiveMmaINS1_35MainloopSm100TmaUmmaWarpSpecializedILi10ELi2ELi4ENS5_IJNS4_1CILi4EEENSA_ILi2EEENSA_ILi1EEEEEEEENS5_IJNSA_ILi256EEENSA_ILi64EEESH_EEENS_6half_tENS5_IJlSD_lEEESJ_SK_NS4_8TiledMMAINS4_8MMA_AtomIJNS4_26SM100_MMA_F16BF16_2x1SM_SSISJ_SJ_fLi256ELi64ELNS4_4UMMA5MajorE0ELSP_0ELNSO_7ScaleInE0ELSQ_0EEEEEENS4_6LayoutINS5_IJSD_SD_SD_EEENS5_IJNSA_ILi0EEESV_SV_EEEEENS5_IJNS4_10UnderscoreESY_SY_EEEEENS4_28SM100_TMA_2SM_LOAD_MULTICASTENS4_14ComposedLayoutINS4_7SwizzleILi3ELi4ELi3EEENS4_18smem_ptr_flag_bitsILi16EEENST_INS5_IJNSA_ILi8EEESH_EEENS5_IJSH_SD_EEEEEEEvNS4_8identityES11_S1B_vS1C_EENS_8epilogue10collective18CollectiveEpilogueINS1E_23Sm100TmaWarpSpecializedILi3ELi2ELi32ELb1ELb0EEEJNS5_IJNSA_ILi128EEESH_SH_EEENS5_IJNST_IS1J_SD_EENST_INSA_ILi32EEESD_EEEEESJ_SK_SJ_SK_NS1E_6fusion15FusionCallbacksIS1I_NS1P_17LinearCombinationISJ_fSJ_fLNS_15FloatRoundStyleE2EEES1K_S1O_JEEENS4_5SM1004TMEM4LOAD26SM100_TMEM_LOAD_32dp32b32xENS4_13SM90_TMA_LOADENS12_INS13_ILi2ELi4ELi3EEES16_NST_INS5_IJS17_S1M_EEENS5_IJS1M_SD_EEEEEEENS4_39AutoVectorizingCopyWithAssumedAlignmentILi128EEENS4_14SM90_TMA_STOREES24_S26_S26_EEEvvEEEEvNT_6ParamsE)
        /*0af0*/ 	.short	0x0380
        /*0af2*/ 	.short	0x0800


	//----- nvinfo : EIATTR_SW_WAR
	.align		4
.L_55:
        /*0af4*/ 	.byte	0x04, 0x36
        /*0af6*/ 	.short	(.L_57 - .L_56)
.L_56:
        /*0af8*/ 	.word	0x00000008
.L_57:


//--------------------- .nv.callgraph             --------------------------
	.section	.nv.callgraph,"",@"SHT_CUDA_CALLGRAPH"
	.align	4
	.sectionentsize	8
	.align		4
        /*0000*/ 	.word	0x00000000
	.align		4
        /*0004*/ 	.word	0xffffffff
	.align		4
        /*0008*/ 	.word	index@(_ZN7cutlass13device_kernelINS_4gemm6kernel13GemmUniversalIN4cute5tupleIJiiiiEEENS1_10collective13CollectiveMmaINS1_35MainloopSm100TmaUmmaWarpSpecializedILi10ELi2ELi4ENS5_IJNS4_1CILi4EEENSA_ILi2EEENSA_ILi1EEEEEEEENS5_IJNSA_ILi256EEENSA_ILi64EEESH_EEENS_6half_tENS5_IJlSD_lEEESJ_SK_NS4_8TiledMMAINS4_8MMA_AtomIJNS4_26SM100_MMA_F16BF16_2x1SM_SSISJ_SJ_fLi256ELi64ELNS4_4UMMA5MajorE0ELSP_0ELNSO_7ScaleInE0ELSQ_0EEEEEENS4_6LayoutINS5_IJSD_SD_SD_EEENS5_IJNSA_ILi0EEESV_SV_EEEEENS5_IJNS4_10UnderscoreESY_SY_EEEEENS4_28SM100_TMA_2SM_LOAD_MULTICASTENS4_14ComposedLayoutINS4_7SwizzleILi3ELi4ELi3EEENS4_18smem_ptr_flag_bitsILi16EEENST_INS5_IJNSA_ILi8EEESH_EEENS5_IJSH_SD_EEEEEEEvNS4_8identityES11_S1B_vS1C_EENS_8epilogue10collective18CollectiveEpilogueINS1E_23Sm100TmaWarpSpecializedILi3ELi2ELi32ELb1ELb0EEEJNS5_IJNSA_ILi128EEESH_SH_EEENS5_IJNST_IS1J_SD_EENST_INSA_ILi32EEESD_EEEEESJ_SK_SJ_SK_NS1E_6fusion15FusionCallbacksIS1I_NS1P_17LinearCombinationISJ_fSJ_fLNS_15FloatRoundStyleE2EEES1K_S1O_JEEENS4_5SM1004TMEM4LOAD26SM100_TMEM_LOAD_32dp32b32xENS4_13SM90_TMA_LOADENS12_INS13_ILi2ELi4ELi3EEES16_NST_INS5_IJS17_S1M_EEENS5_IJS1M_SD_EEEEEEENS4_39AutoVectorizingCopyWithAssumedAlignmentILi128EEENS4_14SM90_TMA_STOREES24_S26_S26_EEEvvEEEEvNT_6ParamsE)
	.align		4
        /*000c*/ 	.word	index@(__assertfail)
	.align		4
        /*0010*/ 	.word	0x00000000
	.align		4
        /*0014*/ 	.word	0xfffffffe
	.align		4
        /*0018*/ 	.word	0x00000000
	.align		4
        /*001c*/ 	.word	0xfffffffd
	.align		4
        /*0020*/ 	.word	0x00000000
	.align		4
        /*0024*/ 	.word	0xfffffffc


//--------------------- .nv.constant4             --------------------------
	.section	.nv.constant4,"a",@progbits
	.align	8
	.align		8
.nv.constant4:
        /*0000*/ 	.dword	__assertfail
	.align		8
        /*0008*/ 	.dword	__unnamed_1
	.align		8
        /*0010*/ 	.dword	__unnamed_2
	.align		8
        /*0018*/ 	.dword	_ZN40_INTERNAL_6d01f93f_4_k_cu_88b280b4_225864cuda3std3__45__cpo5beginE
	.align		8
        /*0020*/ 	.dword	_ZN40_INTERNAL_6d01f93f_4_k_cu_88b280b4_225864cuda3std3__45__cpo3endE
	.align		8
        /*0028*/ 	.dword	_ZN40_INTERNAL_6d01f93f_4_k_cu_88b280b4_225864cuda3std3__45__cpo6cbeginE
	.align		8
        /*0030*/ 	.dword	_ZN40_INTERNAL_6d01f93f_4_k_cu_88b280b4_225864cuda3std3__45__cpo4cendE
	.align		8
        /*0038*/ 	.dword	_ZN40_INTERNAL_6d01f93f_4_k_cu_88b280b4_225864cuda3std3__442_GLOBAL__N__6d01f93f_4_k_cu_88b280b4_225866ignoreE
	.align		8
        /*0040*/ 	.dword	_ZN40_INTERNAL_6d01f93f_4_k_cu_88b280b4_225864cuda3std3__419piecewise_constructE
	.align		8
        /*0048*/ 	.dword	_ZN40_INTERNAL_6d01f93f_4_k_cu_88b280b4_225864cuda3std3__48in_placeE
	.align		8
        /*0050*/ 	.dword	_ZN40_INTERNAL_6d01f93f_4_k_cu_88b280b4_225864cuda3std6ranges3__45__cpo4swapE
	.align		8
        /*0058*/ 	.dword	_ZN40_INTERNAL_6d01f93f_4_k_cu_88b280b4_225864cuda3std6ranges3__45__cpo9iter_moveE
	.align		8
        /*0060*/ 	.dword	_ZN40_INTERNAL_6d01f93f_4_k_cu_88b280b4_225864cute7productE
	.align		8
        /*0068*/ 	.dword	_ZN40_INTERNAL_6d01f93f_4_k_cu_88b280b4_225864cute1_E
	.align		8
        /*0070*/ 	.dword	$str$25
	.align		8
        /*0078*/ 	.dword	$str$26
	.align		8
        /*0080*/ 	.dword	$str$27
	.align		8
        /*0088*/ 	.dword	$str$28


//--------------------- .text._ZN7cutlass13device_kernelINS_4gemm6kernel13GemmUniversalIN4cute5tupleIJiiiiEEENS1_10collective13CollectiveMmaINS1_35MainloopSm100TmaUmmaWarpSpecializedILi10ELi2ELi4ENS5_IJNS4_1CILi4EEENSA_ILi2EEENSA_ILi1EEEEEEEENS5_IJNSA_ILi256EEENSA_ILi64EEESH_EEENS_6half_tENS5_IJlSD_lEEESJ_SK_NS4_8TiledMMAINS4_8MMA_AtomIJNS4_26SM100_MMA_F16BF16_2x1SM_SSISJ_SJ_fLi256ELi64ELNS4_4UMMA5MajorE0ELSP_0ELNSO_7ScaleInE0ELSQ_0EEEEEENS4_6LayoutINS5_IJSD_SD_SD_EEENS5_IJNSA_ILi0EEESV_SV_EEEEENS5_IJNS4_10UnderscoreESY_SY_EEEEENS4_28SM100_TMA_2SM_LOAD_MULTICASTENS4_14ComposedLayoutINS4_7SwizzleILi3ELi4ELi3EEENS4_18smem_ptr_flag_bitsILi16EEENST_INS5_IJNSA_ILi8EEESH_EEENS5_IJSH_SD_EEEEEEEvNS4_8identityES11_S1B_vS1C_EENS_8epilogue10collective18CollectiveEpilogueINS1E_23Sm100TmaWarpSpecializedILi3ELi2ELi32ELb1ELb0EEEJNS5_IJNSA_ILi128EEESH_SH_EEENS5_IJNST_IS1J_SD_EENST_INSA_ILi32EEESD_EEEEESJ_SK_SJ_SK_NS1E_6fusion15FusionCallbacksIS1I_NS1P_17LinearCombinationISJ_fSJ_fLNS_15FloatRoundStyleE2EEES1K_S1O_JEEENS4_5SM1004TMEM4LOAD26SM100_TMEM_LOAD_32dp32b32xENS4_13SM90_TMA_LOADENS12_INS13_ILi2ELi4ELi3EEES16_NST_INS5_IJS17_S1M_EEENS5_IJS1M_SD_EEEEEEENS4_39AutoVectorizingCopyWithAssumedAlignmentILi128EEENS4_14SM90_TMA_STOREES24_S26_S26_EEEvvEEEEvNT_6ParamsE --------------------------
	.section	.text._ZN7cutlass13device_kernelINS_4gemm6kernel13GemmUniversalIN4cute5tupleIJiiiiEEENS1_10collective13CollectiveMmaINS1_35MainloopSm100TmaUmmaWarpSpecializedILi10ELi2ELi4ENS5_IJNS4_1CILi4EEENSA_ILi2EEENSA_ILi1EEEEEEEENS5_IJNSA_ILi256EEENSA_ILi64EEESH_EEENS_6half_tENS5_IJlSD_lEEESJ_SK_NS4_8TiledMMAINS4_8MMA_AtomIJNS4_26SM100_MMA_F16BF16_2x1SM_SSISJ_SJ_fLi256ELi64ELNS4_4UMMA5MajorE0ELSP_0ELNSO_7ScaleInE0ELSQ_0EEEEEENS4_6LayoutINS5_IJSD_SD_SD_EEENS5_IJNSA_ILi0EEESV_SV_EEEEENS5_IJNS4_10UnderscoreESY_SY_EEEEENS4_28SM100_TMA_2SM_LOAD_MULTICASTENS4_14ComposedLayoutINS4_7SwizzleILi3ELi4ELi3EEENS4_18smem_ptr_flag_bitsILi16EEENST_INS5_IJNSA_ILi8EEESH_EEENS5_IJSH_SD_EEEEEEEvNS4_8identityES11_S1B_vS1C_EENS_8epilogue10collective18CollectiveEpilogueINS1E_23Sm100TmaWarpSpecializedILi3ELi2ELi32ELb1ELb0EEEJNS5_IJNSA_ILi128EEESH_SH_EEENS5_IJNST_IS1J_SD_EENST_INSA_ILi32EEESD_EEEEESJ_SK_SJ_SK_NS1E_6fusion15FusionCallbacksIS1I_NS1P_17LinearCombinationISJ_fSJ_fLNS_15FloatRoundStyleE2EEES1K_S1O_JEEENS4_5SM1004TMEM4LOAD26SM100_TMEM_LOAD_32dp32b32xENS4_13SM90_TMA_LOADENS12_INS13_ILi2ELi4ELi3EEES16_NST_INS5_IJS17_S1M_EEENS5_IJS1M_SD_EEEEEEENS4_39AutoVectorizingCopyWithAssumedAlignmentILi128EEENS4_14SM90_TMA_STOREES24_S26_S26_EEEvvEEEEvNT_6ParamsE,"ax",@progbits
	.align	128
.text._ZN7cutlass13device_kernelINS_4gemm6kernel13GemmUniversalIN4cute5tupleIJiiiiEEENS1_10collective13CollectiveMmaINS1_35MainloopSm100TmaUmmaWarpSpecializedILi10ELi2ELi4ENS5_IJNS4_1CILi4EEENSA_ILi2EEENSA_ILi1EEEEEEEENS5_IJNSA_ILi256EEENSA_ILi64EEESH_EEENS_6half_tENS5_IJlSD_lEEESJ_SK_NS4_8TiledMMAINS4_8MMA_AtomIJNS4_26SM100_MMA_F16BF16_2x1SM_SSISJ_SJ_fLi256ELi64ELNS4_4UMMA5MajorE0ELSP_0ELNSO_7ScaleInE0ELSQ_0EEEEEENS4_6LayoutINS5_IJSD_SD_SD_EEENS5_IJNSA_ILi0EEESV_SV_EEEEENS5_IJNS4_10UnderscoreESY_SY_EEEEENS4_28SM100_TMA_2SM_LOAD_MULTICASTENS4_14ComposedLayoutINS4_7SwizzleILi3ELi4ELi3EEENS4_18smem_ptr_flag_bitsILi16EEENST_INS5_IJNSA_ILi8EEESH_EEENS5_IJSH_SD_EEEEEEEvNS4_8identityES11_S1B_vS1C_EENS_8epilogue10collective18CollectiveEpilogueINS1E_23Sm100TmaWarpSpecializedILi3ELi2ELi32ELb1ELb0EEEJNS5_IJNSA_ILi128EEESH_SH_EEENS5_IJNST_IS1J_SD_EENST_INSA_ILi32EEESD_EEEEESJ_SK_SJ_SK_NS1E_6fusion15FusionCallbacksIS1I_NS1P_17LinearCombinationISJ_fSJ_fLNS_15FloatRoundStyleE2EEES1K_S1O_JEEENS4_5SM1004TMEM4LOAD26SM100_TMEM_LOAD_32dp32b32xENS4_13SM90_TMA_LOADENS12_INS13_ILi2ELi4ELi3EEES16_NST_INS5_IJS17_S1M_EEENS5_IJS1M_SD_EEEEEEENS4_39AutoVectorizingCopyWithAssumedAlignmentILi128EEENS4_14SM90_TMA_STOREES24_S26_S26_EEEvvEEEEvNT_6ParamsE:
        .type           _ZN7cutlass13device_kernelINS_4gemm6kernel13GemmUniversalIN4cute5tupleIJiiiiEEENS1_10collective13CollectiveMmaINS1_35MainloopSm100TmaUmmaWarpSpecializedILi10ELi2ELi4ENS5_IJNS4_1CILi4EEENSA_ILi2EEENSA_ILi1EEEEEEEENS5_IJNSA_ILi256EEENSA_ILi64EEESH_EEENS_6half_tENS5_IJlSD_lEEESJ_SK_NS4_8TiledMMAINS4_8MMA_AtomIJNS4_26SM100_MMA_F16BF16_2x1SM_SSISJ_SJ_fLi256ELi64ELNS4_4UMMA5MajorE0ELSP_0ELNSO_7ScaleInE0ELSQ_0EEEEEENS4_6LayoutINS5_IJSD_SD_SD_EEENS5_IJNSA_ILi0EEESV_SV_EEEEENS5_IJNS4_10UnderscoreESY_SY_EEEEENS4_28SM100_TMA_2SM_LOAD_MULTICASTENS4_14ComposedLayoutINS4_7SwizzleILi3ELi4ELi3EEENS4_18smem_ptr_flag_bitsILi16EEENST_INS5_IJNSA_ILi8EEESH_EEENS5_IJSH_SD_EEEEEEEvNS4_8identityES11_S1B_vS1C_EENS_8epilogue10collective18CollectiveEpilogueINS1E_23Sm100TmaWarpSpecializedILi3ELi2ELi32ELb1ELb0EEEJNS5_IJNSA_ILi128EEESH_SH_EEENS5_IJNST_IS1J_SD_EENST_INSA_ILi32EEESD_EEEEESJ_SK_SJ_SK_NS1E_6fusion15FusionCallbacksIS1I_NS1P_17LinearCombinationISJ_fSJ_fLNS_15FloatRoundStyleE2EEES1K_S1O_JEEENS4_5SM1004TMEM4LOAD26SM100_TMEM_LOAD_32dp32b32xENS4_13SM90_TMA_LOADENS12_INS13_ILi2ELi4ELi3EEES16_NST_INS5_IJS17_S1M_EEENS5_IJS1M_SD_EEEEEEENS4_39AutoVectorizingCopyWithAssumedAlignmentILi128EEENS4_14SM90_TMA_STOREES24_S26_S26_EEEvvEEEEvNT_6ParamsE,@function
        .size           _ZN7cutlass13device_kernelINS_4gemm6kernel13GemmUniversalIN4cute5tupleIJiiiiEEENS1_10collective13CollectiveMmaINS1_35MainloopSm100TmaUmmaWarpSpecializedILi10ELi2ELi4ENS5_IJNS4_1CILi4EEENSA_ILi2EEENSA_ILi1EEEEEEEENS5_IJNSA_ILi256EEENSA_ILi64EEESH_EEENS_6half_tENS5_IJlSD_lEEESJ_SK_NS4_8TiledMMAINS4_8MMA_AtomIJNS4_26SM100_MMA_F16BF16_2x1SM_SSISJ_SJ_fLi256ELi64ELNS4_4UMMA5MajorE0ELSP_0ELNSO_7ScaleInE0ELSQ_0EEEEEENS4_6LayoutINS5_IJSD_SD_SD_EEENS5_IJNSA_ILi0EEESV_SV_EEEEENS5_IJNS4_10UnderscoreESY_SY_EEEEENS4_28SM100_TMA_2SM_LOAD_MULTICASTENS4_14ComposedLayoutINS4_7SwizzleILi3ELi4ELi3EEENS4_18smem_ptr_flag_bitsILi16EEENST_INS5_IJNSA_ILi8EEESH_EEENS5_IJSH_SD_EEEEEEEvNS4_8identityES11_S1B_vS1C_EENS_8epilogue10collective18CollectiveEpilogueINS1E_23Sm100TmaWarpSpecializedILi3ELi2ELi32ELb1ELb0EEEJNS5_IJNSA_ILi128EEESH_SH_EEENS5_IJNST_IS1J_SD_EENST_INSA_ILi32EEESD_EEEEESJ_SK_SJ_SK_NS1E_6fusion15FusionCallbacksIS1I_NS1P_17LinearCombinationISJ_fSJ_fLNS_15FloatRoundStyleE2EEES1K_S1O_JEEENS4_5SM1004TMEM4LOAD26SM100_TMEM_LOAD_32dp32b32xENS4_13SM90_TMA_LOADENS12_INS13_ILi2ELi4ELi3EEES16_NST_INS5_IJS17_S1M_EEENS5_IJS1M_SD_EEEEEEENS4_39AutoVectorizingCopyWithAssumedAlignmentILi128EEENS4_14SM90_TMA_STOREES24_S26_S26_EEEvvEEEEvNT_6ParamsE,(.L_x_194 - _ZN7cutlass13device_kernelINS_4gemm6kernel13GemmUniversalIN4cute5tupleIJiiiiEEENS1_10collective13CollectiveMmaINS1_35MainloopSm100TmaUmmaWarpSpecializedILi10ELi2ELi4ENS5_IJNS4_1CILi4EEENSA_ILi2EEENSA_ILi1EEEEEEEENS5_IJNSA_ILi256EEENSA_ILi64EEESH_EEENS_6half_tENS5_IJlSD_lEEESJ_SK_NS4_8TiledMMAINS4_8MMA_AtomIJNS4_26SM100_MMA_F16BF16_2x1SM_SSISJ_SJ_fLi256ELi64ELNS4_4UMMA5MajorE0ELSP_0ELNSO_7ScaleInE0ELSQ_0EEEEEENS4_6LayoutINS5_IJSD_SD_SD_EEENS5_IJNSA_ILi0EEESV_SV_EEEEENS5_IJNS4_10UnderscoreESY_SY_EEEEENS4_28SM100_TMA_2SM_LOAD_MULTICASTENS4_14ComposedLayoutINS4_7SwizzleILi3ELi4ELi3EEENS4_18smem_ptr_flag_bitsILi16EEENST_INS5_IJNSA_ILi8EEESH_EEENS5_IJSH_SD_EEEEEEEvNS4_8identityES11_S1B_vS1C_EENS_8epilogue10collective18CollectiveEpilogueINS1E_23Sm100TmaWarpSpecializedILi3ELi2ELi32ELb1ELb0EEEJNS5_IJNSA_ILi128EEESH_SH_EEENS5_IJNST_IS1J_SD_EENST_INSA_ILi32EEESD_EEEEESJ_SK_SJ_SK_NS1E_6fusion15FusionCallbacksIS1I_NS1P_17LinearCombinationISJ_fSJ_fLNS_15FloatRoundStyleE2EEES1K_S1O_JEEENS4_5SM1004TMEM4LOAD26SM100_TMEM_LOAD_32dp32b32xENS4_13SM90_TMA_LOADENS12_INS13_ILi2ELi4ELi3EEES16_NST_INS5_IJS17_S1M_EEENS5_IJS1M_SD_EEEEEEENS4_39AutoVectorizingCopyWithAssumedAlignmentILi128EEENS4_14SM90_TMA_STOREES24_S26_S26_EEEvvEEEEvNT_6ParamsE)
        .other          _ZN7cutlass13device_kernelINS_4gemm6kernel13GemmUniversalIN4cute5tupleIJiiiiEEENS1_10collective13CollectiveMmaINS1_35MainloopSm100TmaUmmaWarpSpecializedILi10ELi2ELi4ENS5_IJNS4_1CILi4EEENSA_ILi2EEENSA_ILi1EEEEEEEENS5_IJNSA_ILi256EEENSA_ILi64EEESH_EEENS_6half_tENS5_IJlSD_lEEESJ_SK_NS4_8TiledMMAINS4_8MMA_AtomIJNS4_26SM100_MMA_F16BF16_2x1SM_SSISJ_SJ_fLi256ELi64ELNS4_4UMMA5MajorE0ELSP_0ELNSO_7ScaleInE0ELSQ_0EEEEEENS4_6LayoutINS5_IJSD_SD_SD_EEENS5_IJNSA_ILi0EEESV_SV_EEEEENS5_IJNS4_10UnderscoreESY_SY_EEEEENS4_28SM100_TMA_2SM_LOAD_MULTICASTENS4_14ComposedLayoutINS4_7SwizzleILi3ELi4ELi3EEENS4_18smem_ptr_flag_bitsILi16EEENST_INS5_IJNSA_ILi8EEESH_EEENS5_IJSH_SD_EEEEEEEvNS4_8identityES11_S1B_vS1C_EENS_8epilogue10collective18CollectiveEpilogueINS1E_23Sm100TmaWarpSpecializedILi3ELi2ELi32ELb1ELb0EEEJNS5_IJNSA_ILi128EEESH_SH_EEENS5_IJNST_IS1J_SD_EENST_INSA_ILi32EEESD_EEEEESJ_SK_SJ_SK_NS1E_6fusion15FusionCallbacksIS1I_NS1P_17LinearCombinationISJ_fSJ_fLNS_15FloatRoundStyleE2EEES1K_S1O_JEEENS4_5SM1004TMEM4LOAD26SM100_TMEM_LOAD_32dp32b32xENS4_13SM90_TMA_LOADENS12_INS13_ILi2ELi4ELi3EEES16_NST_INS5_IJS17_S1M_EEENS5_IJS1M_SD_EEEEEEENS4_39AutoVectorizingCopyWithAssumedAlignmentILi128EEENS4_14SM90_TMA_STOREES24_S26_S26_EEEvvEEEEvNT_6ParamsE,@"STO_CUDA_ENTRY STV_DEFAULT"
_ZN7cutlass13device_kernelINS_4gemm6kernel13GemmUniversalIN4cute5tupleIJiiiiEEENS1_10collective13CollectiveMmaINS1_35MainloopSm100TmaUmmaWarpSpecializedILi10ELi2ELi4ENS5_IJNS4_1CILi4EEENSA_ILi2EEENSA_ILi1EEEEEEEENS5_IJNSA_ILi256EEENSA_ILi64EEESH_EEENS_6half_tENS5_IJlSD_lEEESJ_SK_NS4_8TiledMMAINS4_8MMA_AtomIJNS4_26SM100_MMA_F16BF16_2x1SM_SSISJ_SJ_fLi256ELi64ELNS4_4UMMA5MajorE0ELSP_0ELNSO_7ScaleInE0ELSQ_0EEEEEENS4_6LayoutINS5_IJSD_SD_SD_EEENS5_IJNSA_ILi0EEESV_SV_EEEEENS5_IJNS4_10UnderscoreESY_SY_EEEEENS4_28SM100_TMA_2SM_LOAD_MULTICASTENS4_14ComposedLayoutINS4_7SwizzleILi3ELi4ELi3EEENS4_18smem_ptr_flag_bitsILi16EEENST_INS5_IJNSA_ILi8EEESH_EEENS5_IJSH_SD_EEEEEEEvNS4_8identityES11_S1B_vS1C_EENS_8epilogue10collective18CollectiveEpilogueINS1E_23Sm100TmaWarpSpecializedILi3ELi2ELi32ELb1ELb0EEEJNS5_IJNSA_ILi128EEESH_SH_EEENS5_IJNST_IS1J_SD_EENST_INSA_ILi32EEESD_EEEEESJ_SK_SJ_SK_NS1E_6fusion15FusionCallbacksIS1I_NS1P_17LinearCombinationISJ_fSJ_fLNS_15FloatRoundStyleE2EEES1K_S1O_JEEENS4_5SM1004TMEM4LOAD26SM100_TMEM_LOAD_32dp32b32xENS4_13SM90_TMA_LOADENS12_INS13_ILi2ELi4ELi3EEES16_NST_INS5_IJS17_S1M_EEENS5_IJS1M_SD_EEEEEEENS4_39AutoVectorizingCopyWithAssumedAlignmentILi128EEENS4_14SM90_TMA_STOREES24_S26_S26_EEEvvEEEEvNT_6ParamsE:
[----:B------:R-:W1:Y:S01]  /*0000*/  LDC R1, c[0x0][0x37c] ;  /* 0x0000df00ff017b82 */ /* 0x000e620000000800 */
[----:B------:R-:W2:Y:S01]  /*0010*/  S2R R95, SR_TID.X ;  /* 0x00000000005f7919 */ /* 0x000ea20000002100 */
[----:B------:R-:W3:Y:S06]  /*0020*/  LDCU.64 UR8, c[0x0][0x890] ;  /* 0x00011200ff0877ac */ /* 0x000eec0008000a00 */
[----:B------:R-:W4:Y:S01]  /*0030*/  S2UR UR4, SR_CgaCtaId ;  /* 0x00000000000479c3 */ /* 0x000f220000008800 */
[----:B------:R-:W-:Y:S02]  /*0040*/  PRMT R88, RZ, 0x7610, R88 ;  /* 0x00007610ff587816 */ /* 0x000fe40000000058 */
[----:B------:R-:W-:-:S02]  /*0050*/  ELECT P0, URZ, PT ;  /* 0x0000000000ff782f */ /* 0x000fc40003800000 */
[----:B---3--:R-:W-:-:S04]  /*0060*/  ISETP.NE.U32.AND P1, PT, RZ, UR8, PT ;  /* 0x00000008ff007c0c */ /* 0x008fc8000bf25070 */
[----:B------:R-:W-:Y:S01]  /*0070*/  ISETP.NE.AND.EX P2, PT, RZ, UR9, PT, P1 ;  /* 0x00000009ff007c0c */ /* 0x000fe2000bf45310 */
[----:B----4-:R-:W-:Y:S02]  /*0080*/  ULOP3.LUT UR46, UR4, 0x1, URZ, 0xc0, !UPT ;  /* 0x00000001042e7892 */ /* 0x010fe4000f8ec0ff */
[----:B------:R-:W-:Y:S01]  /*0090*/  ULOP3.LUT UR45, UR4, 0x1, URZ, 0x3c, !UPT ;  /* 0x00000001042d7892 */ /* 0x000fe2000f8e3cff */
[----:B--2---:R-:W-:-:S05]  /*00a0*/  SHF.R.U32.HI R89, RZ, 0x5, R95 ;  /* 0x00000005ff597819 */ /* 0x004fca000001165f */
[----:B------:R-:W2:Y:S02]  /*00b0*/  SHFL.IDX PT, R0, R89, RZ, 0x1f ;  /* 0x00001fff59007589 */ /* 0x000ea400000e0000 */
[----:B--2---:R-:W-:Y:S02]  /*00c0*/  R2UR UR22, R0 ;  /* 0x00000000001672ca */ /* 0x004fe400000e0000 */
[----:B-1----:R-:W-:-:S13]  /*00d0*/  @P2 BRA `(.L_x_0) ;  /* 0x0000000000302947 */ /* 0x002fda0003800000 */
[----:B------:R-:W1:Y:S02]  /*00e0*/  LDCU.64 UR4, c[0x0][0x888] ;  /* 0x00011100ff0477ac */ /* 0x000e640008000a00 */
[----:B-1----:R-:W-:-:S04]  /*00f0*/  UISETP.NE.U32.AND UP0, UPT, UR4, URZ, UPT ;  /* 0x000000ff0400728c */ /* 0x002fc8000bf05070 */
[----:B------:R-:W-:-:S09]  /*0100*/  UISETP.NE.AND.EX UP0, UPT, UR5, URZ, UPT, UP0 ;  /* 0x000000ff0500728c */ /* 0x000fd2000bf05300 */
[----:B------:R-:W-:Y:S05]  /*0110*/  BRA.U !UP0, `(.L_x_1) ;  /* 0x0000000108147547 */ /* 0x000fea000b800000 */
[----:B------:R-:W1:Y:S01]  /*0120*/  LDC.64 R2, c[0x0][0x888] ;  /* 0x00022200ff027b82 */ /* 0x000e620000000a00 */
[----:B------:R-:W1:Y:S02]  /*0130*/  LDCU.64 UR4, c[0x0][0x358] ;  /* 0x00006b00ff0477ac */ /* 0x000e640008000a00 */
[----:B-1----:R1:W5:Y:S01]  /*0140*/  LDG.E R41, desc[UR4][R2.64] ;  /* 0x0000000402297981 */ /* 0x002362000c1e1900 */
[----:B------:R-:W-:Y:S01]  /*0150*/  HFMA2 R88, -RZ, RZ, 0, 5.9604644775390625e-08 ;  /* 0x00000001ff587431 */ /* 0x000fe200000001ff */
[----:B------:R-:W-:Y:S05]  /*0160*/  BRA `(.L_x_0) ;  /* 0x00000000000c7947 */ /* 0x000fea0003800000 */
.L_x_1:
[----:B------:R-:W1:Y:S01]  /*0170*/  LDCU UR4, c[0x0][0x880] ;  /* 0x00011000ff0477ac */ /* 0x000e620008000800 */
[----:B------:R-:W-:Y:S01]  /*0180*/  HFMA2 R88, -RZ, RZ, 0, 5.9604644775390625e-08 ;  /* 0x00000001ff587431 */ /* 0x000fe200000001ff */
[----:B-1----:R-:W-:-:S07]  /*0190*/  MOV R41, UR4 ;  /* 0x0000000400297c02 */ /* 0x002fce0008000f00 */
.L_x_0:
[----:B------:R-:W2:Y:S02]  /*01a0*/  LDCU.64 UR4, c[0x0][0x8b0] ;  /* 0x00011600ff0477ac */ /* 0x000ea40008000a00 */
[----:B--2---:R-:W-:-:S04]  /*01b0*/  UISETP.NE.U32.AND UP0, UPT, UR4, URZ, UPT ;  /* 0x000000ff0400728c */ /* 0x004fc8000bf05070 */
[----:B------:R-:W-:-:S09]  /*01c0*/  UISETP.NE.AND.EX UP0, UPT, UR5, URZ, UPT, UP0 ;  /* 0x000000ff0500728c */ /* 0x000fd2000bf05300 */
[----:B------:R-:W-:Y:S05]  /*01d0*/  BRA.U UP0, `(.L_x_2) ;  /* 0x0000000100287547 */ /* 0x000fea000b800000 */
[----:B------:R-:W2:Y:S02]  /*01e0*/  LDCU.64 UR4, c[0x0][0x8a8] ;  /* 0x00011500ff0477ac */ /* 0x000ea40008000a00 */
[----:B--2---:R-:W-:-:S04]  /*01f0*/  UISETP.NE.U32.AND UP0, UPT, UR4, URZ, UPT ;  /* 0x000000ff0400728c */ /* 0x004fc8000bf05070 */
[----:B------:R-:W-:-:S09]  /*0200*/  UISETP.NE.AND.EX UP0, UPT, UR5, URZ, UPT, UP0 ;  /* 0x000000ff0500728c */ /* 0x000fd2000bf05300 */
[----:B------:R-:W-:Y:S05]  /*0210*/  BRA.U !UP0, `(.L_x_3) ;  /* 0x0000000108107547 */ /* 0x000fea000b800000 */
[----:B------:R-:W2:Y:S01]  /*0220*/  LDC.64 R38, c[0x0][0x8a8] ;  /* 0x00022a00ff267b82 */ /* 0x000ea20000000a00 */
[----:B------:R-:W2:Y:S02]  /*0230*/  LDCU.64 UR4, c[0x0][0x358] ;  /* 0x00006b00ff0477ac */ /* 0x000ea40008000a00 */
[----:B--2---:R2:W5:Y:S01]  /*0240*/  LDG.E R38, desc[UR4][R38.64] ;  /* 0x0000000426267981 */ /* 0x004562000c1e1900 */
[----:B------:R-:W-:Y:S05]  /*0250*/  BRA `(.L_x_2) ;  /* 0x0000000000087947 */ /* 0x000fea0003800000 */
.L_x_3:
[----:B------:R-:W2:Y:S02]  /*0260*/  LDCU UR4, c[0x0][0x8a0] ;  /* 0x00011400ff0477ac */ /* 0x000ea40008000800 */
[----:B--2---:R-:W-:Y:S02]  /*0270*/  MOV R38, UR4 ;  /* 0x0000000400267c02 */ /* 0x004fe40008000f00 */
.L_x_2:
[----:B------:R-:W-:Y:S01]  /*0280*/  IMAD.U32 R0, RZ, RZ, UR22 ;  /* 0x00000016ff007e24 */ /* 0x000fe2000f8e00ff */
[----:B------:R-:W-:Y:S04]  /*0290*/  BSSY.RECONVERGENT B0, `(.L_x_4) ;  /* 0x000000c000007945 */ /* 0x000fe80003800200 */
[C---:B------:R-:W-:Y:S02]  /*02a0*/  ISETP.NE.OR P3, PT, R0.reuse, 0x1, !P0 ;  /* 0x000000010000780c */ /* 0x040fe40004765670 */
[----:B------:R-:W-:-:S11]  /*02b0*/  ISETP.NE.OR P2, PT, R0, 0x3, !P0 ;  /* 0x000000030000780c */ /* 0x000fd60004745670 */
[----:B------:R-:W-:Y:S05]  /*02c0*/  @P3 BRA `(.L_x_5) ;  /* 0x0000000000203947 */ /* 0x000fea0003800000 */
[----:B------:R-:W3:Y:S02]  /*02d0*/  LDCU.64 UR4, c[0x0][0x348] ;  /* 0x00006900ff0477ac */ /* 0x000ee40008000a00 */
[----:B---3--:R-:W-:Y:S02]  /*02e0*/  UIADD3 UR6, UP1, UPT, UR4, 0x80, URZ ;  /* 0x0000008004067890 */ /* 0x008fe4000ff3e0ff */
[----:B------:R-:W-:Y:S02]  /*02f0*/  UIADD3 UR4, UP0, UPT, UR4, 0x180, URZ ;  /* 0x0000018004047890 */ /* 0x000fe4000ff1e0ff */
[----:B------:R-:W-:Y:S02]  /*0300*/  UIADD3.X UR7, UPT, UPT, URZ, UR5, URZ, UP1, !UPT ;  /* 0x00000005ff077290 */ /* 0x000fe40008ffe4ff */
[----:B------:R-:W-:-:S07]  /*0310*/  UIADD3.X UR5, UPT, UPT, URZ, UR5, URZ, UP0, !UPT ;  /* 0x00000005ff057290 */ /* 0x000fce00087fe4ff */
[----:B------:R3:W-:Y:S02]  /*0320*/  UTMACCTL.PF [UR6] ;  /* 0x00000000060079b9 */ /* 0x0007e40008040000 */
[----:B------:R3:W-:Y:S02]  /*0330*/  UTMACCTL.PF [UR4] ;  /* 0x00000000040079b9 */ /* 0x0007e40008040000 */
[----:B---3--:R-:W-:Y:S01]  /*0340*/  NOP ;  /* 0x0000000000007918 */ /* 0x008fe20000000000 */
.L_x_5:
[----:B------:R-:W-:Y:S05]  /*0350*/  BSYNC.RECONVERGENT B0 ;  /* 0x0000000000007941 */ /* 0x000fea0003800200 */
.L_x_4:
[----:B------:R-:W-:Y:S04]  /*0360*/  BSSY.RECONVERGENT B0, `(.L_x_6) ;  /* 0x000000a000007945 */ /* 0x000fe80003800200 */
        /* <DEDUP_REMOVED lines=9> */
.L_x_7:
[----:B------:R-:W-:Y:S05]  /*0400*/  BSYNC.RECONVERGENT B0 ;  /* 0x0000000000007941 */ /* 0x000fea0003800200 */
.L_x_6:
[----:B------:R-:W3:Y:S01]  /*0410*/  LDCU.64 UR4, c[0x0][0x888] ;  /* 0x00011100ff0477ac */ /* 0x000ee20008000a00 */
[----:B------:R-:W-:Y:S01]  /*0420*/  ISETP.NE.AND.EX P1, PT, RZ, UR9, PT, P1 ;  /* 0x00000009ff007c0c */ /* 0x000fe2000bf25310 */
[----:B------:R-:W-:Y:S01]  /*0430*/  UPLOP3.LUT UP5, UPT, UPT, UPT, UPT, 0x80, 0x8 ;  /* 0x000000000008789c */ /* 0x000fe20003faf070 */
[----:B---3--:R-:W-:-:S04]  /*0440*/  ISETP.NE.U32.AND P2, PT, RZ, UR4, PT ;  /* 0x00000004ff007c0c */ /* 0x008fc8000bf45070 */
[----:B------:R-:W-:-:S13]  /*0450*/  ISETP.NE.AND.EX P2, PT, RZ, UR5, PT, P2 ;  /* 0x00000005ff007c0c */ /* 0x000fda000bf45320 */
[----:B------:R-:W-:Y:S05]  /*0460*/  @P2 BRA P1, `(.L_x_8) ;  /* 0x0000000000282947 */ /* 0x000fea0000800000 */
[----:B------:R-:W-:Y:S01]  /*0470*/  UISETP.NE.U32.AND UP0, UPT, UR8, URZ, UPT ;  /* 0x000000ff0800728c */ /* 0x000fe2000bf05070 */
[----:B-----5:R-:W-:Y:S01]  /*0480*/  FSETP.NEU.AND P1, PT, R41, RZ, PT ;  /* 0x000000ff2900720b */ /* 0x020fe20003f2d000 */
[----:B------:R-:W-:Y:S02]  /*0490*/  UISETP.NE.U32.AND UP2, UPT, UR4, URZ, UPT ;  /* 0x000000ff0400728c */ /* 0x000fe4000bf45070 */
[----:B------:R-:W-:Y:S02]  /*04a0*/  UISETP.NE.AND.EX UP1, UPT, UR9, URZ, UPT, UP0 ;  /* 0x000000ff0900728c */ /* 0x000fe4000bf25300 */
[----:B------:R-:W-:-:S04]  /*04b0*/  UISETP.NE.AND.EX UP0, UPT, UR5, URZ, UPT, UP2 ;  /* 0x000000ff0500728c */ /* 0x000fc8000bf05320 */
[----:B------:R-:W-:-:S04]  /*04c0*/  USEL UR4, URZ, 0xffffffff, UP0 ;  /* 0xffffffffff047887 */ /* 0x000fc80008000000 */
[----:B------:R-:W-:Y:S01]  /*04d0*/  VOTEU.ANY UP0, P1 ;  /* 0x0000000000ff7886 */ /* 0x000fe20000800100 */
[----:B------:R-:W-:-:S04]  /*04e0*/  @!UP1 USEL UR4, URZ, 0xffffffff, UP0 ;  /* 0xffffffffff049887 */ /* 0x000fc80008000000 */
[----:B------:R-:W-:-:S04]  /*04f0*/  ULOP3.LUT UR4, UR4, 0x1, URZ, 0xc0, !UPT ;  /* 0x0000000104047892 */ /* 0x000fc8000f8ec0ff */
[----:B------:R-:W-:-:S11]  /*0500*/  UISETP.NE.U32.AND UP5, UPT, UR4, 0x1, UPT ;  /* 0x000000010400788c */ /* 0x000fd6000bfa5070 */
.L_x_8:
[----:B------:R-:W3:Y:S01]  /*0510*/  SHFL.IDX PT, R0, R89, RZ, 0x1f ;  /* 0x00001fff59007589 */ /* 0x000ee200000e0000 */
[----:B------:R-:W-:-:S04]  /*0520*/  UISETP.NE.AND UP0, UPT, UR22, 0x2, UPT ;  /* 0x000000021600788c */ /* 0x000fc8000bf05270 */
[----:B------:R-:W-:Y:S02]  /*0530*/  UISETP.EQ.AND UP1, UPT, UR46, URZ, !UP0 ;  /* 0x000000ff2e00728c */ /* 0x000fe4000c722270 */
[----:B------:R-:W-:-:S04]  /*0540*/  USEL UR37, URZ, 0x1, UP0 ;  /* 0x00000001ff257887 */ /* 0x000fc80008000000 */
[----:B------:R-:W-:Y:S02]  /*0550*/  PLOP3.LUT P3, PT, P0, PT, UP1, 0x80, 0x8 ;  /* 0x000000000008781c */ /* 0x000fe4000076f018 */
[----:B---3--:R-:W-:-:S13]  /*0560*/  ISETP.NE.AND P1, PT, R0, RZ, PT ;  /* 0x000000ff0000720c */ /* 0x008fda0003f25270 */
[----:B------:R-:W-:Y:S05]  /*0570*/  @P1 BRA `(.L_x_9) ;  /* 0x0000000000941947 */ /* 0x000fea0003800000 */
[----:B------:R-:W-:Y:S01]  /*0580*/  ELECT P1, URZ, PT ;  /* 0x0000000000ff782f */ /* 0x000fe20003820000 */
[----:B------:R-:W-:-:S12]  /*0590*/  BSSY.RECONVERGENT B0, `(.L_x_9) ;  /* 0x0000023000007945 */ /* 0x000fd80003800200 */
[----:B------:R-:W-:Y:S05]  /*05a0*/  @!P1 BRA `(.L_x_10) ;  /* 0x0000000000849947 */ /* 0x000fea0003800000 */
[----:B------:R-:W3:Y:S01]  /*05b0*/  S2UR UR5, SR_CgaCtaId ;  /* 0x00000000000579c3 */ /* 0x000ee20000008800 */
[----:B------:R-:W-:Y:S01]  /*05c0*/  UMOV UR4, 0x400 ;  /* 0x0000040000047882 */ /* 0x000fe20000000000 */
[----:B------:R-:W-:Y:S01]  /*05d0*/  UMOV UR8, 0x1 ;  /* 0x0000000100087882 */ /* 0x000fe20000000000 */
[----:B------:R-:W-:Y:S01]  /*05e0*/  UMOV UR6, 0x3 ;  /* 0x0000000300067882 */ /* 0x000fe20000000000 */
[----:B------:R-:W-:-:S04]  /*05f0*/  UIADD3 UR8, UPT, UPT, -UR8, 0x100000, URZ ;  /* 0x0010000008087890 */ /* 0x000fc8000fffe1ff */
[----:B------:R-:W-:Y:S02]  /*0600*/  USHF.L.U32 UR9, UR8, 0xb, URZ ;  /* 0x0000000b08097899 */ /* 0x000fe400080006ff */
[----:B------:R-:W-:Y:S02]  /*0610*/  USHF.L.U32 UR8, UR8, 0x1, URZ ;  /* 0x0000000108087899 */ /* 0x000fe400080006ff */
[----:B------:R-:W-:-:S04]  /*0620*/  UIADD3 UR6, UPT, UPT, -UR6, 0x100000, URZ ;  /* 0x0010000006067890 */ /* 0x000fc8000fffe1ff */
[----:B------:R-:W-:Y:S02]  /*0630*/  USHF.L.U32 UR7, UR6, 0xb, URZ ;  /* 0x0000000b06077899 */ /* 0x000fe400080006ff */
[----:B------:R-:W-:Y:S02]  /*0640*/  USHF.L.U32 UR6, UR6, 0x1, URZ ;  /* 0x0000000106067899 */ /* 0x000fe400080006ff */
[----:B---3--:R-:W-:Y:S01]  /*0650*/  ULEA UR4, UR5, UR4, 0x18 ;  /* 0x0000000405047291 */ /* 0x008fe2000f8ec0ff */
[----:B------:R-:W3:Y:S11]  /*0660*/  FENCE.VIEW.ASYNC.S ;  /* 0x00000000000073c6 */ /* 0x000ef60000000000 */
[----:B---3--:R3:W4:Y:S01]  /*0670*/  SYNCS.EXCH.64 URZ, [UR4], UR8 ;  /* 0x0000000804ff75b2 */ /* 0x0087220008000100 */
[----:B------:R3:W1:Y:S01]  /*0680*/  SYNCS.EXCH.64 URZ, [UR4+0x50], UR6 ;  /* 0x0000500604ff75b2 */ /* 0x0006620008000100 */
        /* <DEDUP_REMOVED lines=17> */
[----:B------:R3:W1:Y:S02]  /*07a0*/  SYNCS.EXCH.64 URZ, [UR4+0x98], UR6 ;  /* 0x0000980604ff75b2 */ /* 0x0006640008000100 */
[----:B---3--:R-:W-:Y:S01]  /*07b0*/  NOP ;  /* 0x0000000000007918 */ /* 0x008fe20000000000 */
.L_x_10:
[----:B------:R-:W-:Y:S05]  /*07c0*/  BSYNC.RECONVERGENT B0 ;  /* 0x0000000000007941 */ /* 0x000fea0003800200 */
.L_x_9:
[----:B------:R-:W3:Y:S01]  /*07d0*/  SHFL.IDX PT, R0, R89, RZ, 0x1f ;  /* 0x00001fff59007589 */ /* 0x000ee200000e0000 */
[----:B------:R-:W-:Y:S01]  /*07e0*/  NOP ;  /* 0x0000000000007918 */ /* 0x000fe20000000000 */
[----:B---3--:R-:W-:-:S13]  /*07f0*/  ISETP.NE.AND P1, PT, R0, 0x1, PT ;  /* 0x000000010000780c */ /* 0x008fda0003f25270 */
[----:B------:R-:W-:Y:S05]  /*0800*/  @P1 BRA `(.L_x_11) ;  /* 0x0000000000501947 */ /* 0x000fea0003800000 */
        /* <DEDUP_REMOVED lines=9> */
[----:B------:R-:W-:Y:S01]  /*08a0*/  USHF.L.U32 UR6, UR6, 0x1, URZ ;  /* 0x0000000106067899 */ /* 0x000fe200080006ff */
[----:B------:R-:W-:Y:S01]  /*08b0*/  ELECT P1, URZ, PT ;  /* 0x0000000000ff782f */ /* 0x000fe20003820000 */
[----:B---3--:R-:W-:Y:S01]  /*08c0*/  ULEA UR4, UR5, UR4, 0x18 ;  /* 0x0000000405047291 */ /* 0x008fe2000f8ec0ff */
[----:B------:R-:W3:Y:S11]  /*08d0*/  FENCE.VIEW.ASYNC.S ;  /* 0x00000000000073c6 */ /* 0x000ef60000000000 */
[----:B---3--:R3:W1:Y:S01]  /*08e0*/  SYNCS.EXCH.64 URZ, [UR4+0xa0], UR8 ;  /* 0x0000a00804ff75b2 */ /* 0x0086620008000100 */
[----:B------:R3:W1:Y:S01]  /*08f0*/  SYNCS.EXCH.64 URZ, [UR4+0xb8], UR6 ;  /* 0x0000b80604ff75b2 */ /* 0x0006620008000100 */
[----:B------:R3:W1:Y:S01]  /*0900*/  SYNCS.EXCH.64 URZ, [UR4+0xa8], UR8 ;  /* 0x0000a80804ff75b2 */ /* 0x0006620008000100 */
[----:B------:R3:W1:Y:S01]  /*0910*/  SYNCS.EXCH.64 URZ, [UR4+0xc0], UR6 ;  /* 0x0000c00604ff75b2 */ /* 0x0006620008000100 */
[----:B------:R3:W1:Y:S01]  /*0920*/  SYNCS.EXCH.64 URZ, [UR4+0xb0], UR8 ;  /* 0x0000b00804ff75b2 */ /* 0x0006620008000100 */
[----:B------:R3:W1:Y:S01]  /*0930*/  SYNCS.EXCH.64 URZ, [UR4+0xc8], UR6 ;  /* 0x0000c80604ff75b2 */ /* 0x0006620008000100 */
[----:B------:R-:W-:Y:S01]  /*0940*/  NOP ;  /* 0x0000000000007918 */ /* 0x000fe20000000000 */
.L_x_11:
[----:B------:R-:W2:Y:S01]  /*0950*/  SHFL.IDX PT, R0, R89, RZ, 0x1f ;  /* 0x00001fff59007589 */ /* 0x000ea200000e0000 */
[----:B------:R-:W-:Y:S01]  /*0960*/  NOP ;  /* 0x0000000000007918 */ /* 0x000fe20000000000 */
[----:B--2---:R-:W-:-:S13]  /*0970*/  ISETP.NE.AND P1, PT, R0, 0x3, PT ;  /* 0x000000030000780c */ /* 0x004fda0003f25270 */
[----:B------:R-:W-:Y:S05]  /*0980*/  @P1 BRA `(.L_x_12) ;  /* 0x0000000000301947 */ /* 0x000fea0003800000 */
[----:B---3--:R-:W2:Y:S01]  /*0990*/  S2UR UR6, SR_CgaCtaId ;  /* 0x00000000000679c3 */ /* 0x008ea20000008800 */
[----:B------:R-:W-:Y:S01]  /*09a0*/  UMOV UR4, 0x400 ;  /* 0x0000040000047882 */ /* 0x000fe20000000000 */
[----:B------:R-:W-:Y:S01]  /*09b0*/  UMOV UR5, 0x20 ;  /* 0x0000002000057882 */ /* 0x000fe20000000000 */
[----:B------:R-:W-:Y:S01]  /*09c0*/  ELECT P1, URZ, PT ;  /* 0x0000000000ff782f */ /* 0x000fe20003820000 */
[----:B--2---:R-:W-:Y:S02]  /*09d0*/  ULEA UR6, UR6, UR4, 0x18 ;  /* 0x0000000406067291 */ /* 0x004fe4000f8ec0ff */
[----:B------:R-:W-:-:S04]  /*09e0*/  UIADD3 UR4, UPT, UPT, -UR5, 0x100000, URZ ;  /* 0x0010000005047890 */ /* 0x000fc8000fffe1ff */
[----:B------:R-:W-:Y:S02]  /*09f0*/  USHF.L.U32 UR5, UR4, 0xb, URZ ;  /* 0x0000000b04057899 */ /* 0x000fe400080006ff */
[----:B------:R-:W-:Y:S01]  /*0a00*/  USHF.L.U32 UR4, UR4, 0x1, URZ ;  /* 0x0000000104047899 */ /* 0x000fe200080006ff */
[----:B------:R-:W2:Y:S11]  /*0a10*/  FENCE.VIEW.ASYNC.S ;  /* 0x00000000000073c6 */ /* 0x000eb60000000000 */
[----:B--2---:R2:W3:Y:S01]  /*0a20*/  SYNCS.EXCH.64 URZ, [UR6+0xd0], UR4 ;  /* 0x0000d00406ff75b2 */ /* 0x0044e20008000100 */
[----:B------:R2:W1:Y:S01]  /*0a30*/  SYNCS.EXCH.64 URZ, [UR6+0xd8], UR4 ;  /* 0x0000d80406ff75b2 */ /* 0x0004620008000100 */
[----:B------:R-:W-:Y:S01]  /*0a40*/  NOP ;  /* 0x0000000000007918 */ /* 0x000fe20000000000 */
.L_x_12:
[----:B------:R-:W4:Y:S01]  /*0a50*/  SHFL.IDX PT, R0, R89, RZ, 0x1f ;  /* 0x00001fff59007589 */ /* 0x000f2200000e0000 */
[----:B------:R-:W-:Y:S01]  /*0a60*/  NOP ;  /* 0x0000000000007918 */ /* 0x000fe20000000000 */
[----:B----4-:R-:W-:-:S13]  /*0a70*/  ISETP.NE.AND P1, PT, R0, 0x4, PT ;  /* 0x000000040000780c */ /* 0x010fda0003f25270 */
[----:B------:R-:W-:Y:S05]  /*0a80*/  @P1 BRA `(.L_x_13) ;  /* 0x00000000004c1947 */ /* 0x000fea0003800000 */
[----:B--2---:R-:W2:Y:S01]  /*0a90*/  S2UR UR5, SR_CgaCtaId ;  /* 0x00000000000579c3 */ /* 0x004ea20000008800 */
[----:B---3--:R-:W-:Y:S01]  /*0aa0*/  UMOV UR4, 0x720 ;  /* 0x0000072000047882 */ /* 0x008fe20000000000 */
[----:B------:R-:W-:Y:S01]  /*0ab0*/  UMOV UR6, 0x400 ;  /* 0x0000040000067882 */ /* 0x000fe20000000000 */
[----:B------:R-:W-:Y:S01]  /*0ac0*/  USEL UR4, UR4, 0x620, UP5 ;  /* 0x0000062004047887 */ /* 0x000fe2000a800000 */
[----:B------:R-:W-:Y:S01]  /*0ad0*/  UMOV UR8, 0x1 ;  /* 0x0000000100087882 */ /* 0x000fe20000000000 */
[----:B------:R-:W-:Y:S01]  /*0ae0*/  ELECT P1, URZ, PT ;  /* 0x0000000000ff782f */ /* 0x000fe20003820000 */
[----:B------:R-:W-:-:S04]  /*0af0*/  UIADD3 UR8, UPT, UPT, -UR8, 0x100000, URZ ;  /* 0x0010000008087890 */ /* 0x000fc8000fffe1ff */
[----:B------:R-:W-:Y:S02]  /*0b00*/  USHF.L.U32 UR9, UR8, 0xb, URZ ;  /* 0x0000000b08097899 */ /* 0x000fe400080006ff */
[----:B------:R-:W-:Y:S02]  /*0b10*/  USHF.L.U32 UR8, UR8, 0x1, URZ ;  /* 0x0000000108087899 */ /* 0x000fe400080006ff */
[----:B--2---:R-:W-:Y:S02]  /*0b20*/  ULEA UR6, UR5, UR6, 0x18 ;  /* 0x0000000605067291 */ /* 0x004fe4000f8ec0ff */
[----:B------:R-:W-:-:S04]  /*0b30*/  UIADD3 UR4, UPT, UPT, -UR4, 0x100000, URZ ;  /* 0x0010000004047890 */ /* 0x000fc8000fffe1ff */
[----:B------:R-:W-:Y:S02]  /*0b40*/  USHF.L.U32 UR5, UR4, 0xb, URZ ;  /* 0x0000000b04057899 */ /* 0x000fe400080006ff */
[----:B------:R-:W-:Y:S01]  /*0b50*/  USHF.L.U32 UR4, UR4, 0x1, URZ ;  /* 0x0000000104047899 */ /* 0x000fe200080006ff */
[----:B------:R-:W2:Y:S03]  /*0b60*/  FENCE.VIEW.ASYNC.S ;  /* 0x00000000000073c6 */ /* 0x000ea60000000000 */
[----:B--2---:R4:W2:Y:S08]  /*0b70*/  SYNCS.EXCH.64 URZ, [UR6+0xe0], UR8 ;  /* 0x0000e00806ff75b2 */ /* 0x0048b00008000100 */
[----:B------:R4:W3:Y:S01]  /*0b80*/  SYNCS.EXCH.64 URZ, [UR6+0xf0], UR4 ;  /* 0x0000f00406ff75b2 */ /* 0x0008e20008000100 */
[----:B------:R4:W1:Y:S01]  /*0b90*/  SYNCS.EXCH.64 URZ, [UR6+0xe8], UR8 ;  /* 0x0000e80806ff75b2 */ /* 0x0008620008000100 */
[----:B------:R4:W1:Y:S02]  /*0ba0*/  SYNCS.EXCH.64 URZ, [UR6+0xf8], UR4 ;  /* 0x0000f80406ff75b2 */ /* 0x0008640008000100 */
[----:B----4-:R-:W-:Y:S01]  /*0bb0*/  NOP ;  /* 0x0000000000007918 */ /* 0x010fe20000000000 */
.L_x_13:
[----:B------:R-:W4:Y:S01]  /*0bc0*/  SHFL.IDX PT, R0, R89, RZ, 0x1f ;  /* 0x00001fff59007589 */ /* 0x000f2200000e0000 */
[----:B------:R-:W-:Y:S01]  /*0bd0*/  NOP ;  /* 0x0000000000007918 */ /* 0x000fe20000000000 */
[----:B----4-:R-:W-:-:S13]  /*0be0*/  ISETP.NE.AND P1, PT, R0, 0x5, PT ;  /* 0x000000050000780c */ /* 0x010fda0003f25270 */
[----:B------:R-:W-:Y:S05]  /*0bf0*/  @P1 BRA `(.L_x_14) ;  /* 0x0000000000581947 */ /* 0x000fea0003800000 */
[----:B--2---:R-:W2:Y:S01]  /*0c00*/  S2UR UR5, SR_CgaCtaId ;  /* 0x00000000000579c3 */ /* 0x004ea20000008800 */
[----:B---3--:R-:W-:Y:S01]  /*0c10*/  UMOV UR4, 0x400 ;  /* 0x0000040000047882 */ /* 0x008fe20000000000 */
        /* <DEDUP_REMOVED lines=9> */
[----:B--2---:R-:W-:Y:S01]  /*0cb0*/  ULEA UR4, UR5, UR4, 0x18 ;  /* 0x0000000405047291 */ /* 0x004fe2000f8ec0ff */
[----:B------:R-:W2:Y:S11]  /*0cc0*/  FENCE.VIEW.ASYNC.S ;  /* 0x00000000000073c6 */ /* 0x000eb60000000000 */
[----:B--2---:R4:W2:Y:S01]  /*0cd0*/  SYNCS.EXCH.64 URZ, [UR4+0x100], UR6 ;  /* 0x0001000604ff75b2 */ /* 0x0048a20008000100 */
[----:B------:R4:W3:Y:S01]  /*0ce0*/  SYNCS.EXCH.64 URZ, [UR4+0x120], UR8 ;  /* 0x0001200804ff75b2 */ /* 0x0008e20008000100 */
[----:B------:R4:W1:Y:S01]  /*0cf0*/  SYNCS.EXCH.64 URZ, [UR4+0x108], UR6 ;  /* 0x0001080604ff75b2 */ /* 0x0008620008000100 */
[----:B------:R4:W1:Y:S01]  /*0d00*/  SYNCS.EXCH.64 URZ, [UR4+0x128], UR8 ;  /* 0x0001280804ff75b2 */ /* 0x0008620008000100 */
[----:B------:R4:W1:Y:S01]  /*0d10*/  SYNCS.EXCH.64 URZ, [UR4+0x110], UR6 ;  /* 0x0001100604ff75b2 */ /* 0x0008620008000100 */
[----:B------:R4:W1:Y:S01]  /*0d20*/  SYNCS.EXCH.64 URZ, [UR4+0x130], UR8 ;  /* 0x0001300804ff75b2 */ /* 0x0008620008000100 */
[----:B------:R4:W1:Y:S01]  /*0d30*/  SYNCS.EXCH.64 URZ, [UR4+0x118], UR6 ;  /* 0x0001180604ff75b2 */ /* 0x0008620008000100 */
[----:B------:R4:W1:Y:S02]  /*0d40*/  SYNCS.EXCH.64 URZ, [UR4+0x138], UR8 ;  /* 0x0001380804ff75b2 */ /* 0x0008640008000100 */
[----:B----4-:R-:W-:Y:S01]  /*0d50*/  NOP ;  /* 0x0000000000007918 */ /* 0x010fe20000000000 */
.L_x_14:
[----:B------:R-:W4:Y:S01]  /*0d60*/  SHFL.IDX PT, R0, R89, RZ, 0x1f ;  /* 0x00001fff59007589 */ /* 0x000f2200000e0000 */
[----:B------:R-:W-:Y:S01]  /*0d70*/  ISETP.NE.OR P0, PT, RZ, UR22, !P0 ;  /* 0x00000016ff007c0c */ /* 0x000fe2000c705670 */
[----:B------:R-:W-:Y:S01]  /*0d80*/  NOP ;  /* 0x0000000000007918 */ /* 0x000fe20000000000 */
[----:B----4-:R-:W-:-:S13]  /*0d90*/  ISETP.NE.AND P1, PT, R0, 0x3, PT ;  /* 0x000000030000780c */ /* 0x010fda0003f25270 */
[----:B------:R-:W-:Y:S05]  /*0da0*/  @P1 BRA `(.L_x_15) ;  /* 0x0000000000381947 */ /* 0x000fea0003800000 */
[----:B--2---:R-:W2:Y:S01]  /*0db0*/  S2UR UR5, SR_CgaCtaId ;  /* 0x00000000000579c3 */ /* 0x004ea20000008800 */
[----:B---3--:R-:W-:Y:S01]  /*0dc0*/  UMOV UR4, 0x400 ;  /* 0x0000040000047882 */ /* 0x008fe20000000000 */
[----:B------:R-:W-:Y:S01]  /*0dd0*/  UMOV UR6, 0x20 ;  /* 0x0000002000067882 */ /* 0x000fe20000000000 */
[----:B------:R-:W-:Y:S01]  /*0de0*/  ELECT P1, URZ, PT ;  /* 0x0000000000ff782f */ /* 0x000fe20003820000 */
[----:B------:R-:W-:-:S04]  /*0df0*/  UIADD3 UR6, UPT, UPT, -UR6, 0x100000, URZ ;  /* 0x0010000006067890 */ /* 0x000fc8000fffe1ff */
[----:B------:R-:W-:Y:S02]  /*0e00*/  USHF.L.U32 UR7, UR6, 0xb, URZ ;  /* 0x0000000b06077899 */ /* 0x000fe400080006ff */
[----:B------:R-:W-:Y:S02]  /*0e10*/  USHF.L.U32 UR6, UR6, 0x1, URZ ;  /* 0x0000000106067899 */ /* 0x000fe400080006ff */
[----:B--2---:R-:W-:Y:S01]  /*0e20*/  ULEA UR4, UR5, UR4, 0x18 ;  /* 0x0000000405047291 */ /* 0x004fe2000f8ec0ff */
[----:B------:R-:W2:Y:S11]  /*0e30*/  FENCE.VIEW.ASYNC.S ;  /* 0x00000000000073c6 */ /* 0x000eb60000000000 */
[----:B--2---:R4:W2:Y:S01]  /*0e40*/  SYNCS.EXCH.64 URZ, [UR4+0x140], UR6 ;  /* 0x0001400604ff75b2 */ /* 0x0048a20008000100 */
[----:B------:R4:W3:Y:S01]  /*0e50*/  SYNCS.EXCH.64 URZ, [UR4+0x150], UR6 ;  /* 0x0001500604ff75b2 */ /* 0x0008e20008000100 */
[----:B------:R4:W1:Y:S01]  /*0e60*/  SYNCS.EXCH.64 URZ, [UR4+0x148], UR6 ;  /* 0x0001480604ff75b2 */ /* 0x0008620008000100 */
[----:B------:R4:W1:Y:S02]  /*0e70*/  SYNCS.EXCH.64 URZ, [UR4+0x158], UR6 ;  /* 0x0001580604ff75b2 */ /* 0x0008640008000100 */
[----:B----4-:R-:W-:Y:S01]  /*0e80*/  NOP ;  /* 0x0000000000007918 */ /* 0x010fe20000000000 */
.L_x_15:
[----:B---3--:R-:W3:Y:S01]  /*0e90*/  S2UR UR7, SR_CgaCtaId ;  /* 0x00000000000779c3 */ /* 0x008ee20000008800 */
[----:B------:R-:W-:Y:S01]  /*0ea0*/  VOTEU.ALL UP0, P0 ;  /* 0x0000000000ff7886 */ /* 0x000fe20000000000 */
[----:B--2---:R-:W-:Y:S01]  /*0eb0*/  UMOV UR4, 0x20 ;  /* 0x0000002000047882 */ /* 0x004fe20000000000 */
[----:B------:R-:W2:Y:S01]  /*0ec0*/  LDCU UR34, c[0x0][0x36c] ;  /* 0x00006d80ff2277ac */ /* 0x000ea20008000800 */
[----:B------:R-:W-:Y:S01]  /*0ed0*/  NOP ;  /* 0x0000000000007918 */ /* 0x000fe20000000000 */
[----:B------:R-:W-:Y:S01]  /*0ee0*/  LOP3.LUT R0, R95, 0x1f, RZ, 0xc0, !PT ;  /* 0x0000001f5f007812 */ /* 0x000fe200078ec0ff */
[----:B------:R-:W-:Y:S01]  /*0ef0*/  @!UP0 UMOV UR6, 0x400 ;  /* 0x0000040000068882 */ /* 0x000fe20000000000 */
[----:B------:R-:W-:-:S04]  /*0f00*/  @!UP0 UIADD3 UR4, UPT, UPT, -UR4, 0x100000, URZ ;  /* 0x0010000004048890 */ /* 0x000fc8000fffe1ff */
[----:B------:R-:W-:Y:S02]  /*0f10*/  @!UP0 USHF.L.U32 UR5, UR4, 0xb, URZ ;  /* 0x0000000b04058899 */ /* 0x000fe400080006ff */
[----:B------:R-:W-:Y:S02]  /*0f20*/  @!UP0 USHF.L.U32 UR4, UR4, 0x1, URZ ;  /* 0x0000000104048899 */ /* 0x000fe400080006ff */
[----:B------:R-:W-:Y:S02]  /*0f30*/  UISETP.NE.AND UP6, UPT, UR22, URZ, UPT ;  /* 0x000000ff1600728c */ /* 0x000fe4000bfc5270 */
[----:B--2---:R-:W-:Y:S02]  /*0f40*/  UISETP.EQ.U32.AND UP1, UPT, UR34, 0x1, UPT ;  /* 0x000000012200788c */ /* 0x004fe4000bf22070 */
[----:B---3--:R-:W-:Y:S01]  /*0f50*/  @!UP0 ULEA UR6, UR7, UR6, 0x18 ;  /* 0x0000000607068291 */ /* 0x008fe2000f8ec0ff */
[----:B------:R-:W-:Y:S01]  /*0f60*/  VOTEU.ALL UP0, P0 ;  /* 0x0000000000ff7886 */ /* 0x000fe20000000000 */
[----:B------:R-:W2:Y:S10]  /*0f70*/  FENCE.VIEW.ASYNC.S ;  /* 0x00000000000073c6 */ /* 0x000eb40000000000 */
[----:B--2---:R2:W3:Y:S01]  /*0f80*/  @!UP0 SYNCS.EXCH.64 URZ, [UR6+0x160], UR4 ;  /* 0x0001600406ff85b2 */ /* 0x0044e20008000100 */
[----:B------:R-:W-:Y:S05]  /*0f90*/  BRA.U !UP1, `(.L_x_16) ;  /* 0x0000000109087547 */ /* 0x000fea000b800000 */
[----:B-1-3--:R-:W-:Y:S01]  /*0fa0*/  UCGABAR_ARV ;  /* 0x00000000000079c7 */ /* 0x00afe20008000000 */
[----:B------:R-:W-:Y:S05]  /*0fb0*/  BRA `(.L_x_17) ;  /* 0x0000000000047947 */ /* 0x000fea0003800000 */
.L_x_16:
[----:B-1-3--:R-:W-:Y:S01]  /*0fc0*/  NOP ;  /* 0x0000000000007918 */ /* 0x00afe20000000000 */
.L_x_17:
[----:B------:R-:W1:Y:S01]  /*0fd0*/  S2UR UR31, SR_CTAID.X ;  /* 0x00000000001f79c3 */ /* 0x000e620000002500 */
[----:B------:R-:W-:-:S05]  /*0fe0*/  CS2R.32 R91, SR_CgaSize ;  /* 0x00000000005b7805 */ /* 0x000fca0000008a00 */
[----:B------:R-:W-:-:S05]  /*0ff0*/  IMAD R91, R91, -0xa0, RZ ;  /* 0xffffff605b5b7824 */ /* 0x000fca00078e02ff */
[----:B--2---:R-:W-:-:S14]  /*1000*/  R2UR UR5, R91 ;  /* 0x000000005b0572ca */ /* 0x004fdc00000e0000 */
[----:B------:R-:W2:Y:S01]  /*1010*/  LDCU UR5, c[0x0][UR5+0x2b0] ;  /* 0x00005600050577ac */ /* 0x000ea20008000800 */
[----:B------:R-:W-:-:S05]  /*1020*/  CS2R.32 R91, SR_CgaSize ;  /* 0x00000000005b7805 */ /* 0x000fca0000008a00 */
[----:B------:R-:W-:-:S05]  /*1030*/  IMAD R91, R91, -0xa0, RZ ;  /* 0xffffff605b5b7824 */ /* 0x000fca00078e02ff */
[----:B------:R-:W-:-:S14]  /*1040*/  R2UR UR4, R91 ;  /* 0x000000005b0472ca */ /* 0x000fdc00000e0000 */
[----:B------:R-:W3:Y:S01]  /*1050*/  LDCU UR4, c[0x0][UR4+0x2b4] ;  /* 0x00005680040477ac */ /* 0x000ee20008000800 */
[----:B------:R-:W4:Y:S01]  /*1060*/  S2UR UR32, SR_CTAID.Y ;  /* 0x00000000002079c3 */ /* 0x000f220000002600 */
[----:B------:R-:W-:-:S05]  /*1070*/  CS2R.32 R91, SR_CgaSize ;  /* 0x00000000005b7805 */ /* 0x000fca0000008a00 */
[----:B------:R-:W-:-:S05]  /*1080*/  IMAD R91, R91, -0xa0, RZ ;  /* 0xffffff605b5b7824 */ /* 0x000fca00078e02ff */
[----:B------:R-:W-:-:S14]  /*1090*/  R2UR UR8, R91 ;  /* 0x000000005b0872ca */ /* 0x000fdc00000e0000 */
[----:B------:R-:W3:Y:S01]  /*10a0*/  LDCU UR8, c[0x0][UR8+0x2a0] ;  /* 0x00005400080877ac */ /* 0x000ee20008000800 */
[----:B------:R-:W-:-:S05]  /*10b0*/  CS2R.32 R91, SR_CgaSize ;  /* 0x00000000005b7805 */ /* 0x000fca0000008a00 */
[----:B------:R-:W-:-:S05]  /*10c0*/  IMAD R91, R91, -0xa0, RZ ;  /* 0xffffff605b5b7824 */ /* 0x000fca00078e02ff */
[----:B------:R-:W-:-:S14]  /*10d0*/  R2UR UR9, R91 ;  /* 0x000000005b0972ca */ /* 0x000fdc00000e0000 */
[----:B------:R-:W3:Y:S01]  /*10e0*/  LDCU UR9, c[0x0][UR9+0x2a4] ;  /* 0x00005480090977ac */ /* 0x000ee20008000800 */
[----:B------:R-:W3:Y:S01]  /*10f0*/  S2UR UR10, SR_CgaCtaId ;  /* 0x00000000000a79c3 */ /* 0x000ee20000008800 */
[----:B------:R-:W3:Y:S01]  /*1100*/  LDCU UR23, c[0x0][0xb24] ;  /* 0x00016480ff1777ac */ /* 0x000ee20008000800 */
[----:B------:R-:W3:Y:S01]  /*1110*/  LDCU UR40, c[0x0][0xb24] ;  /* 0x00016480ff2877ac */ /* 0x000ee20008000800 */
[----:B-1----:R-:W-:Y:S01]  /*1120*/  I2FP.F32.U32 R3, UR31 ;  /* 0x0000001f00037c45 */ /* 0x002fe20008201000 */
[----:B------:R-:W1:Y:S04]  /*1130*/  LDCU UR29, c[0x0][0xb30] ;  /* 0x00016600ff1d77ac */ /* 0x000e680008000800 */
[----:B--2---:R-:W-:Y:S01]  /*1140*/  FMUL R3, R3, UR5 ;  /* 0x0000000503037c20 */ /* 0x004fe20008400000 */
[----:B------:R-:W-:Y:S01]  /*1150*/  UMOV UR13, 0x11 ;  /* 0x00000011000d7882 */ /* 0x000fe20000000000 */
[----:B------:R-:W-:Y:S01]  /*1160*/  UMOV UR14, 0x5 ;  /* 0x00000005000e7882 */ /* 0x000fe20000000000 */
[----:B----4-:R-:W-:-:S03]  /*1170*/  I2FP.F32.U32 R2, UR32 ;  /* 0x0000002000027c45 */ /* 0x010fc60008201000 */
[----:B------:R-:W2:Y:S02]  /*1180*/  F2I.U32.TRUNC.NTZ R3, R3 ;  /* 0x0000000300037305 */ /* 0x000ea4000020f000 */
[----:B---3--:R-:W-:Y:S01]  /*1190*/  FMUL R2, R2, UR4 ;  /* 0x0000000402027c20 */ /* 0x008fe20008400000 */
[----:B------:R-:W-:Y:S02]  /*11a0*/  ULOP3.LUT UR4, UR10, 0x4, URZ, 0xc0, !UPT ;  /* 0x000000040a047892 */ /* 0x000fe4000f8ec0ff */
[----:B------:R-:W-:-:S03]  /*11b0*/  ULOP3.LUT UR7, UR10, 0x3, URZ, 0xc0, !UPT ;  /* 0x000000030a077892 */ /* 0x000fc6000f8ec0ff */
[----:B------:R-:W3:Y:S01]  /*11c0*/  F2I.U32.TRUNC.NTZ R2, R2 ;  /* 0x0000000200027305 */ /* 0x000ee2000020f000 */
[----:B------:R-:W-:Y:S02]  /*11d0*/  ULOP3.LUT UR4, UR4, 0x1, UR10, 0xf8, !UPT ;  /* 0x0000000104047892 */ /* 0x000fe4000f8ef80a */
[----:B------:R-:W-:Y:S02]  /*11e0*/  UISETP.GT.U32.AND UP1, UPT, UR7, 0xffff, UPT ;  /* 0x0000ffff0700788c */ /* 0x000fe4000bf24070 */
[----:B------:R-:W-:Y:S01]  /*11f0*/  UISETP.GT.U32.AND UP0, UPT, UR4, 0xffff, UPT ;  /* 0x0000ffff0400788c */ /* 0x000fe2000bf04070 */
[----:B--2---:R-:W-:Y:S01]  /*1200*/  R2UR UR5, R3 ;  /* 0x00000000030572ca */ /* 0x004fe200000e0000 */
[----:B------:R-:W-:Y:S01]  /*1210*/  USHF.R.U32.HI UR12, URZ, 0x1, UR10 ;  /* 0x00000001ff0c7899 */ /* 0x000fe2000801160a */
[----:B------:R-:W-:Y:S01]  /*1220*/  PRMT R3, RZ, 0x7610, R3 ;  /* 0x00007610ff037816 */ /* 0x000fe20000000003 */
[----:B------:R-:W-:Y:S02]  /*1230*/  USEL UR24, UR4, 0xffff, !UP0 ;  /* 0x0000ffff04187887 */ /* 0x000fe4000c000000 */
[----:B------:R-:W-:-:S02]  /*1240*/  USHF.R.U32.HI UR11, URZ, 0x2, UR10 ;  /* 0x00000002ff0b7899 */ /* 0x000fc4000801160a */
[----:B------:R-:W-:Y:S01]  /*1250*/  USHF.L.U32 UR30, UR10, 0xa, URZ ;  /* 0x0000000a0a1e7899 */ /* 0x000fe200080006ff */
[----:B---3--:R-:W-:Y:S01]  /*1260*/  R2UR UR6, R2 ;  /* 0x00000000020672ca */ /* 0x008fe200000e0000 */
[----:B------:R-:W-:Y:S01]  /*1270*/  USHF.L.U32 UR27, UR10, 0x9, URZ ;  /* 0x000000090a1b7899 */ /* 0x000fe200080006ff */
[----:B------:R-:W-:Y:S01]  /*1280*/  PRMT R2, RZ, 0x7610, R2 ;  /* 0x00007610ff027816 */ /* 0x000fe20000000002 */
[----:B------:R-:W-:Y:S02]  /*1290*/  USEL UR25, UR7, 0xffff, !UP1 ;  /* 0x0000ffff07197887 */ /* 0x000fe4000c800000 */
[----:B------:R-:W-:-:S04]  /*12a0*/  UIADD3 UR5, UPT, UPT, -UR5, URZ, URZ ;  /* 0x000000ff05057290 */ /* 0x000fc8000fffe1ff */
[----:B------:R-:W-:-:S04]  /*12b0*/  UIMAD UR5, UR8, UR5, UR31 ;  /* 0x00000005080572a4 */ /* 0x000fc8000f8e021f */
[----:B------:R-:W-:Y:S02]  /*12c0*/  UIADD3 UR4, UPT, UPT, -UR6, URZ, URZ ;  /* 0x000000ff06047290 */ /* 0x000fe4000fffe1ff */
[----:B------:R-:W-:Y:S02]  /*12d0*/  IMAD.U32 R91, RZ, RZ, UR5 ;  /* 0x00000005ff5b7e24 */ /* 0x000fe4000f8e00ff */
[----:B------:R-:W-:-:S06]  /*12e0*/  UIMAD UR4, UR9, UR4, UR32 ;  /* 0x00000004090472a4 */ /* 0x000fcc000f8e0220 */
[----:B------:R-:W-:Y:S01]  /*12f0*/  IMAD.U32 R90, RZ, RZ, UR4 ;  /* 0x00000004ff5a7e24 */ /* 0x000fe2000f8e00ff */
[----:B-1----:R-:W-:Y:S06]  /*1300*/  BRA.U UP6, `(.L_x_18) ;  /* 0x00000001066c7547 */ /* 0x002fec000b800000 */
[----:B------:R-:W-:Y:S02]  /*1310*/  R2UR UR15, R90 ;  /* 0x000000005a0f72ca */ /* 0x000fe400000e0000 */
[----:B------:R-:W-:-:S11]  /*1320*/  R2UR UR5, R91 ;  /* 0x000000005b0572ca */ /* 0x000fd600000e0000 */
[----:B------:R-:W-:Y:S02]  /*1330*/  UISETP.NE.AND UP0, UPT, UR15, URZ, UPT ;  /* 0x000000ff0f00728c */ /* 0x000fe4000bf05270 */
[----:B------:R-:W-:Y:S02]  /*1340*/  UISETP.NE.AND UP2, UPT, UR15, 0x1, UPT ;  /* 0x000000010f00788c */ /* 0x000fe4000bf45270 */
[----:B------:R-:W-:Y:S02]  /*1350*/  ULOP3.LUT UR4, UR5, 0x2, URZ, 0x3c, !UPT ;  /* 0x0000000205047892 */ /* 0x000fe4000f8e3cff */
[----:B------:R-:W-:Y:S02]  /*1360*/  UISETP.GT.U32.AND UP4, UPT, UR5, 0x1, UP0 ;  /* 0x000000010500788c */ /* 0x000fe40008784070 */
[----:B------:R-:W-:Y:S02]  /*1370*/  UISETP.GT.U32.AND UP3, UPT, UR5, 0x1, UP2 ;  /* 0x000000010500788c */ /* 0x000fe40009764070 */
[----:B------:R-:W-:-:S02]  /*1380*/  UISETP.GT.U32.AND UP1, UPT, UR4, 0x1, UP0 ;  /* 0x000000010400788c */ /* 0x000fc40008724070 */
[----:B------:R-:W-:Y:S02]  /*1390*/  ULOP3.LUT UR10, UR5, 0xfffffffe, URZ, 0xc0, !UPT ;  /* 0xfffffffe050a7892 */ /* 0x000fe4000f8ec0ff */
[----:B------:R-:W-:Y:S02]  /*13a0*/  UISETP.GT.U32.AND UP0, UPT, UR4, 0x1, UP2 ;  /* 0x000000010400788c */ /* 0x000fe40009704070 */
[----:B------:R-:W-:Y:S02]  /*13b0*/  USEL UR6, URZ, 0x1, UP4 ;  /* 0x00000001ff067887 */ /* 0x000fe4000a000000 */
[----:B------:R-:W-:Y:S02]  /*13c0*/  USEL UR5, URZ, 0x10, UP3 ;  /* 0x00000010ff057887 */ /* 0x000fe40009800000 */
[----:B------:R-:W-:Y:S02]  /*13d0*/  USEL UR4, URZ, 0x2, UP4 ;  /* 0x00000002ff047887 */ /* 0x000fe4000a000000 */
[----:B------:R-:W-:-:S02]  /*13e0*/  USEL UR9, URZ, 0x20, UP3 ;  /* 0x00000020ff097887 */ /* 0x000fc40009800000 */
[----:B------:R-:W-:Y:S02]  /*13f0*/  USEL UR8, URZ, 0x4, UP1 ;  /* 0x00000004ff087887 */ /* 0x000fe40008800000 */
[----:B------:R-:W-:Y:S02]  /*1400*/  UIADD3 UR4, UPT, UPT, UR4, UR5, UR6 ;  /* 0x0000000504047290 */ /* 0x000fe4000fffe006 */
[----:B------:R-:W-:Y:S02]  /*1410*/  USEL UR6, URZ, 0x8, UP1 ;  /* 0x00000008ff067887 */ /* 0x000fe40008800000 */
[----:B------:R-:W-:Y:S02]  /*1420*/  USEL UR7, URZ, 0x40, UP0 ;  /* 0x00000040ff077887 */ /* 0x000fe40008000000 */
[----:B------:R-:W-:Y:S02]  /*1430*/  UIADD3 UR5, UPT, UPT, UR8, UR9, UR4 ;  /* 0x0000000908057290 */ /* 0x000fe4000fffe004 */
[----:B------:R-:W-:-:S02]  /*1440*/  ULEA UR4, UR15, UR10, 0x2 ;  /* 0x0000000a0f047291 */ /* 0x000fc4000f8e10ff */
[----:B------:R-:W-:Y:S02]  /*1450*/  USEL UR8, URZ, 0x80, UP0 ;  /* 0x00000080ff087887 */ /* 0x000fe40008000000 */
[----:B------:R-:W-:-:S03]  /*1460*/  UIADD3 UR5, UPT, UPT, UR6, UR7, UR5 ;  /* 0x0000000706057290 */ /* 0x000fc6000fffe005 */
[----:B------:R-:W-:Y:S01]  /*1470*/  UMOV UR6, 0x3 ;  /* 0x0000000300067882 */ /* 0x000fe20000000000 */
[----:B------:R-:W-:Y:S02]  /*1480*/  UIADD3 UR5, UPT, UPT, UR5, UR8, URZ ;  /* 0x0000000805057290 */ /* 0x000fe4000fffe0ff */
[----:B------:R-:W-:-:S04]  /*1490*/  USHF.L.U32 UR4, UR6, UR4, URZ ;  /* 0x0000000406047299 */ /* 0x000fc800080006ff */
[----:B------:R-:W-:Y:S02]  /*14a0*/  IMAD.U32 R3, RZ, RZ, UR5 ;  /* 0x00000005ff037e24 */ /* 0x000fe4000f8e00ff */
[----:B------:R-:W-:-:S07]  /*14b0*/  IMAD.U32 R2, RZ, RZ, UR4 ;  /* 0x00000004ff027e24 */ /* 0x000fce000f8e00ff */
.L_x_18:
[----:B------:R-:W1:Y:S01]  /*14c0*/  S2UR UR36, SR_CTAID.Z ;  /* 0x00000000002479c3 */ /* 0x000e620000002700 */
[----:B------:R-:W-:Y:S02]  /*14d0*/  UISETP.GE.AND UP0, UPT, UR23, 0x1, UPT ;  /* 0x000000011700788c */ /* 0x000fe4000bf06270 */
[----:B------:R-:W-:Y:S02]  /*14e0*/  ULOP3.LUT UR25, UR25, 0xffff, URZ, 0xc0, !UPT ;  /* 0x0000ffff19197892 */ /* 0x000fe4000f8ec0ff */
[----:B------:R-:W-:Y:S02]  /*14f0*/  ULOP3.LUT UR24, UR24, 0xffff, URZ, 0xc0, !UPT ;  /* 0x0000ffff18187892 */ /* 0x000fe4000f8ec0ff */
[----:B------:R-:W-:Y:S02]  /*1500*/  UISETP.NE.AND UP3, UPT, UR22, 0x2, UPT ;  /* 0x000000021600788c */ /* 0x000fe4000bf65270 */
[----:B------:R-:W-:Y:S02]  /*1510*/  ULOP3.LUT UR48, UR12, 0x1, URZ, 0xc0, !UPT ;  /* 0x000000010c307892 */ /* 0x000fe4000f8ec0ff */
[----:B------:R-:W-:-:S02]  /*1520*/  ULOP3.LUT UR33, UR11, 0x1, URZ, 0xc0, !UPT ;  /* 0x000000010b217892 */ /* 0x000fc4000f8ec0ff */
[----:B------:R-:W-:Y:S02]  /*1530*/  ULOP3.LUT UR30, UR30, 0x1000, URZ, 0xc0, !UPT ;  /* 0x000010001e1e7892 */ /* 0x000fe4000f8ec0ff */
[----:B------:R-:W-:Y:S02]  /*1540*/  ULOP3.LUT UR27, UR27, 0x400, URZ, 0xc0, !UPT ;  /* 0x000004001b1b7892 */ /* 0x000fe4000f8ec0ff */
[----:B------:R-:W-:Y:S02]  /*1550*/  USHF.L.U32 UR25, UR13, UR25, URZ ;  /* 0x000000190d197299 */ /* 0x000fe400080006ff */
[----:B------:R-:W-:Y:S01]  /*1560*/  USHF.L.U32 UR24, UR14, UR24, URZ ;  /* 0x000000180e187299 */ /* 0x000fe200080006ff */
[----:B------:R-:W-:Y:S01]  /*1570*/  UMOV UR26, UR31 ;  /* 0x0000001f001a7c82 */ /* 0x000fe20008000000 */
[----:B------:R-:W-:Y:S10]  /*1580*/  BRA.U !UP0, `(.L_x_19) ;  /* 0x0000000108d47547 */ /* 0x000ff4000b800000 */
[----:B------:R-:W2:Y:S01]  /*1590*/  LDCU.128 UR12, c[0x0][0xb10] ;  /* 0x00016200ff0c77ac */ /* 0x000ea20008000c00 */
[----:B------:R-:W3:Y:S01]  /*15a0*/  LDCU UR6, c[0x0][0x370] ;  /* 0x00006e00ff0677ac */ /* 0x000ee20008000800 */
[----:B------:R-:W4:Y:S01]  /*15b0*/  LDCU UR5, c[0x0][0x374] ;  /* 0x00006e80ff0577ac */ /* 0x000f220008000800 */
[----:B------:R-:W1:Y:S01]  /*15c0*/  LDCU UR28, c[0x0][0xb0c] ;  /* 0x00016180ff1c77ac */ /* 0x000e620008000800 */
[----:B------:R-:W1:Y:S01]  /*15d0*/  LDCU UR4, c[0x0][0xb20] ;  /* 0x00016400ff0477ac */ /* 0x000e620008000800 */
[----:B------:R-:W1:Y:S01]  /*15e0*/  LDCU.64 UR8, c[0x0][0xb28] ;  /* 0x00016500ff0877ac */ /* 0x000e620008000a00 */
[----:B--2---:R-:W-:Y:S02]  /*15f0*/  UISETP.NE.AND UP0, UPT, UR14, 0x1, UPT ;  /* 0x000000010e00788c */ /* 0x004fe4000bf05270 */
[----:B----4-:R-:W-:Y:S02]  /*1600*/  UIMAD.WIDE.U32 UR10, UR5, UR15, URZ ;  /* 0x0000000f050a72a5 */ /* 0x010fe4000f8e00ff */
[----:B---3--:R-:W-:-:S02]  /*1610*/  UIMAD.WIDE.U32 UR18, UR6, UR12, URZ ;  /* 0x0000000c061272a5 */ /* 0x008fc4000f8e00ff */
[----:B-1----:R-:W-:Y:S02]  /*1620*/  UISETP.NE.AND UP1, UPT, UR28, 0x1, UPT ;  /* 0x000000011c00788c */ /* 0x002fe4000bf25270 */
[----:B------:R-:W-:Y:S01]  /*1630*/  UISETP.NE.AND UP2, UPT, UR23, 0x1, UPT ;  /* 0x000000011700788c */ /* 0x000fe2000bf45270 */
[----:B------:R-:W-:Y:S02]  /*1640*/  UMOV UR10, UR11 ;  /* 0x0000000b000a7c82 */ /* 0x000fe40008000000 */
[----:B------:R-:W-:Y:S01]  /*1650*/  UMOV UR18, UR19 ;  /* 0x0000001300127c82 */ /* 0x000fe20008000000 */
[----:B------:R-:W-:Y:S02]  /*1660*/  @UP0 USHF.R.U32.HI UR5, URZ, UR4, UR10 ;  /* 0x00000004ff050299 */ /* 0x000fe4000801160a */
[----:B------:R-:W-:Y:S02]  /*1670*/  UIMAD.WIDE.U32 UR20, UR32, UR15, URZ ;  /* 0x0000000f201472a5 */ /* 0x000fe4000f8e00ff */
[----:B------:R-:W-:-:S02]  /*1680*/  UIMAD.WIDE.U32 UR10, UR5, UR8, URZ ;  /* 0x00000008050a72a5 */ /* 0x000fc4000f8e00ff */
[----:B------:R-:W-:Y:S02]  /*1690*/  @UP1 USHF.R.U32.HI UR6, URZ, UR13, UR18 ;  /* 0x0000000dff061299 */ /* 0x000fe40008011612 */
[----:B------:R-:W-:Y:S02]  /*16a0*/  UIMAD.WIDE.U32 UR16, UR31, UR12, URZ ;  /* 0x0000000c1f1072a5 */ /* 0x000fe4000f8e00ff */
[----:B------:R-:W-:Y:S01]  /*16b0*/  UIMAD.WIDE.U32 UR18, UR6, UR8, URZ ;  /* 0x00000008061272a5 */ /* 0x000fe2000f8e00ff */
[----:B------:R-:W-:Y:S01]  /*16c0*/  UMOV UR20, UR21 ;  /* 0x0000001500147c82 */ /* 0x000fe20008000000 */
[----:B------:R-:W-:Y:S01]  /*16d0*/  UMOV UR10, UR11 ;  /* 0x0000000b000a7c82 */ /* 0x000fe20008000000 */
[----:B------:R-:W-:Y:S02]  /*16e0*/  USHF.R.U32.HI UR20, URZ, UR4, UR20 ;  /* 0x00000004ff147299 */ /* 0x000fe40008011614 */
[----:B------:R-:W-:Y:S02]  /*16f0*/  @UP2 USHF.R.U32.HI UR5, URZ, UR9, UR10 ;  /* 0x00000009ff052299 */ /* 0x000fe4000801160a */
[----:B------:R-:W-:Y:S01]  /*1700*/  UMOV UR7, UR19 ;  /* 0x0000001300077c82 */ /* 0x000fe20008000000 */
[----:B------:R-:W-:Y:S01]  /*1710*/  UMOV UR16, UR17 ;  /* 0x0000001100107c82 */ /* 0x000fe20008000000 */
[----:B------:R-:W-:-:S02]  /*1720*/  @UP2 USHF.R.U32.HI UR6, URZ, UR9, UR7 ;  /* 0x00000009ff062299 */ /* 0x000fc40008011607 */
[----:B------:R-:W-:Y:S02]  /*1730*/  USHF.R.U32.HI UR16, URZ, UR13, UR16 ;  /* 0x0000000dff107299 */ /* 0x000fe40008011610 */
[----:B------:R-:W-:Y:S02]  /*1740*/  USEL UR4, UR32, UR20, !UP0 ;  /* 0x0000001420047287 */ /* 0x000fe4000c000000 */
[----:B------:R-:W-:Y:S02]  /*1750*/  UIMAD UR7, UR5, UR23, URZ ;  /* 0x00000017050772a4 */ /* 0x000fe4000f8e02ff */
[----:B------:R-:W-:Y:S02]  /*1760*/  USEL UR5, UR31, UR16, !UP1 ;  /* 0x000000101f057287 */ /* 0x000fe4000c800000 */
[----:B------:R-:W-:Y:S02]  /*1770*/  UIMAD UR12, UR6, UR23, URZ ;  /* 0x00000017060c72a4 */ /* 0x000fe4000f8e02ff */
[----:B------:R-:W-:-:S02]  /*1780*/  UISETP.GE.AND UP0, UPT, UR4, UR7, UPT ;  /* 0x000000070400728c */ /* 0x000fc4000bf06270 */
[----:B------:R-:W-:Y:S02]  /*1790*/  UIMAD.WIDE.U32 UR10, UR4, UR8, URZ ;  /* 0x00000008040a72a5 */ /* 0x000fe4000f8e00ff */
[----:B------:R-:W-:Y:S02]  /*17a0*/  UISETP.GE.OR UP0, UPT, UR5, UR12, UP0 ;  /* 0x0000000c0500728c */ /* 0x000fe40008706670 */
[----:B------:R-:W-:Y:S02]  /*17b0*/  UIMAD.WIDE.U32 UR12, UR5, UR8, URZ ;  /* 0x00000008050c72a5 */ /* 0x000fe4000f8e00ff */
[----:B------:R-:W-:Y:S01]  /*17c0*/  UIADD3 UR10, UPT, UPT, -UR4, URZ, URZ ;  /* 0x000000ff040a7290 */ /* 0x000fe2000fffe1ff */
[----:B------:R-:W-:Y:S01]  /*17d0*/  UMOV UR8, UR11 ;  /* 0x0000000b00087c82 */ /* 0x000fe20008000000 */
[----:B------:R-:W-:Y:S02]  /*17e0*/  UIADD3 UR26, UPT, UPT, -UR5, URZ, URZ ;  /* 0x000000ff051a7290 */ /* 0x000fe4000fffe1ff */
[----:B------:R-:W-:-:S03]  /*17f0*/  USHF.R.U32.HI UR8, URZ, UR9, UR8 ;  /* 0x00000009ff087299 */ /* 0x000fc60008011608 */
[----:B------:R-:W-:Y:S01]  /*1800*/  @!UP0 UMOV UR7, UR13 ;  /* 0x0000000d00078c82 */ /* 0x000fe20008000000 */
[----:B------:R-:W-:Y:S02]  /*1810*/  UIMAD UR32, UR14, UR10, UR32 ;  /* 0x0000000a0e2072a4 */ /* 0x000fe4000f8e0220 */
[----:B------:R-:W-:Y:S02]  /*1820*/  USEL UR8, UR4, UR8, !UP2 ;  /* 0x0000000804087287 */ /* 0x000fe4000d000000 */
[----:B------:R-:W-:Y:S02]  /*1830*/  @!UP0 USHF.R.U32.HI UR7, URZ, UR9, UR7 ;  /* 0x00000009ff078299 */ /* 0x000fe40008011607 */
[----:B------:R-:W-:Y:S02]  /*1840*/  UIADD3 UR9, UPT, UPT, -UR8, URZ, URZ ;  /* 0x000000ff08097290 */ /* 0x000fe4000fffe1ff */
[----:B------:R-:W-:Y:S02]  /*1850*/  @!UP0 USEL UR7, UR5, UR7, !UP2 ;  /* 0x0000000705078287 */ /* 0x000fe4000d000000 */
[----:B------:R-:W-:-:S02]  /*1860*/  UIMAD UR9, UR23, UR9, UR4 ;  /* 0x00000009170972a4 */ /* 0x000fc4000f8e0204 */
[----:B------:R-:W-:Y:S02]  /*1870*/  @!UP0 UIADD3 UR8, UPT, UPT, UR8, -UR7, URZ ;  /* 0x8000000708088290 */ /* 0x000fe4000fffe0ff */
[----:B------:R-:W-:Y:S02]  /*1880*/  @!UP0 UIMAD UR6, UR9, UR6, UR7 ;  /* 0x00000006090682a4 */ /* 0x000fe4000f8e0207 */
[----:B------:R-:W-:Y:S02]  /*1890*/  @!UP0 UIMAD UR4, UR8, UR23, UR5 ;  /* 0x00000017080482a4 */ /* 0x000fe4000f8e0205 */
[----:B------:R-:W-:Y:S02]  /*18a0*/  UIMAD UR26, UR28, UR26, UR31 ;  /* 0x0000001a1c1a72a4 */ /* 0x000fe4000f8e021f */
[----:B------:R-:W-:Y:S01]  /*18b0*/  UIMAD UR32, UR4, UR14, UR32 ;  /* 0x0000000e042072a4 */ /* 0x000fe2000f8e0220 */
[----:B------:R-:W-:Y:S02]  /*18c0*/  @!UP0 UMOV UR5, UR6 ;  /* 0x0000000600058c82 */ /* 0x000fe40008000000 */
[----:B------:R-:W-:-:S12]  /*18d0*/  UIMAD UR26, UR5, UR28, UR26 ;  /* 0x0000001c051a72a4 */ /* 0x000fd8000f8e021a */
.L_x_19:
[----:B------:R-:W-:-:S09]  /*18e0*/  UISETP.NE.AND UP0, UPT, UR29, 0x1, UPT ;  /* 0x000000011d00788c */ /* 0x000fd2000bf05270 */
[----:B------:R-:W-:Y:S05]  /*18f0*/  BRA.U UP0, `(.L_x_20) ;  /* 0x0000000100447547 */ /* 0x000fea000b800000 */
[----:B------:R-:W2:Y:S01]  /*1900*/  LDCU.128 UR8, c[0x0][0xb10] ;  /* 0x00016200ff0877ac */ /* 0x000ea20008000c00 */
[----:B------:R-:W3:Y:S01]  /*1910*/  LDCU UR12, c[0x0][0xb0c] ;  /* 0x00016180ff0c77ac */ /* 0x000ee20008000800 */
[----:B------:R-:W4:Y:S01]  /*1920*/  LDCU UR13, c[0x0][0xb20] ;  /* 0x00016400ff0d77ac */ /* 0x000f220008000800 */
[----:B--2---:R-:W-:Y:S02]  /*1930*/  UIMAD.WIDE.U32 UR6, UR26, UR8, URZ ;  /* 0x000000081a0672a5 */ /* 0x004fe4000f8e00ff */
[----:B------:R-:W-:Y:S02]  /*1940*/  UIMAD.WIDE.U32 UR4, UR32, UR11, URZ ;  /* 0x0000000b200472a5 */ /* 0x000fe4000f8e00ff */
[----:B---3--:R-:W-:Y:S02]  /*1950*/  UISETP.NE.AND UP1, UPT, UR12, 0x1, UPT ;  /* 0x000000010c00788c */ /* 0x008fe4000bf25270 */
[----:B------:R-:W-:Y:S01]  /*1960*/  UISETP.NE.AND UP0, UPT, UR10, 0x1, UPT ;  /* 0x000000010a00788c */ /* 0x000fe2000bf05270 */
[----:B------:R-:W-:-:S02]  /*1970*/  UMOV UR6, UR7 ;  /* 0x0000000700067c82 */ /* 0x000fc40008000000 */
[----:B------:R-:W-:Y:S01]  /*1980*/  UMOV UR4, UR5 ;  /* 0x0000000500047c82 */ /* 0x000fe20008000000 */
[----:B------:R-:W-:Y:S02]  /*1990*/  USHF.R.U32.HI UR6, URZ, UR9, UR6 ;  /* 0x00000009ff067299 */ /* 0x000fe40008011606 */
[----:B----4-:R-:W-:Y:S02]  /*19a0*/  USHF.R.U32.HI UR4, URZ, UR13, UR4 ;  /* 0x0000000dff047299 */ /* 0x010fe40008011604 */
[----:B------:R-:W-:Y:S02]  /*19b0*/  USEL UR5, UR26, UR6, !UP1 ;  /* 0x000000061a057287 */ /* 0x000fe4000c800000 */
[----:B------:R-:W-:-:S04]  /*19c0*/  USEL UR4, UR32, UR4, !UP0 ;  /* 0x0000000420047287 */ /* 0x000fc8000c000000 */
[----:B------:R-:W-:Y:S02]  /*19d0*/  UIADD3 UR6, UPT, UPT, -UR4, UR5, URZ ;  /* 0x0000000504067290 */ /* 0x000fe4000fffe1ff */
[----:B------:R-:W-:Y:S02]  /*19e0*/  UIADD3 UR4, UPT, UPT, UR4, -UR5, URZ ;  /* 0x8000000504047290 */ /* 0x000fe4000fffe0ff */
[----:B------:R-:W-:Y:S02]  /*19f0*/  UIMAD UR32, UR6, UR10, UR32 ;  /* 0x0000000a062072a4 */ /* 0x000fe4000f8e0220 */
[----:B------:R-:W-:-:S12]  /*1a00*/  UIMAD UR26, UR4, UR12, UR26 ;  /* 0x0000000c041a72a4 */ /* 0x000fd8000f8e021a */
.L_x_20:
[----:B------:R-:W-:-:S09]  /*1a10*/  UISETP.EQ.U32.AND UP0, UPT, UR34, 0x1, UPT ;  /* 0x000000012200788c */ /* 0x000fd2000bf02070 */
[----:B------:R-:W-:Y:S05]  /*1a20*/  BRA.U !UP0, `(.L_x_21) ;  /* 0x00000001080c7547 */ /* 0x000fea000b800000 */
[----:B------:R-:W-:Y:S01]  /*1a30*/  UCGABAR_WAIT ;  /* 0x0000000000007dc7 */ /* 0x000fe20008000000 */
[----:B------:R-:W-:Y:S01]  /*1a40*/  CCTL.IVALL ;  /* 0x00000000ff00798f */ /* 0x000fe20002000000 */
[----:B------:R-:W-:Y:S05]  /*1a50*/  BRA `(.L_x_22) ;  /* 0x0000000000047947 */ /* 0x000fea0003800000 */
.L_x_21:
[----:B------:R-:W-:Y:S06]  /*1a60*/  BAR.SYNC.DEFER_BLOCKING 0x0 ;  /* 0x0000000000007b1d */ /* 0x000fec0000010000 */
.L_x_22:
[----:B------:R-:W-:Y:S05]  /*1a70*/  BRA.U UP3, `(.L_x_23) ;  /* 0x0000001503dc7547 */ /* 0x000fea000b800000 */
[----:B------:R-:W2:Y:S01]  /*1a80*/  S2UR UR4, SR_CgaCtaId ;  /* 0x00000000000479c3 */ /* 0x000ea20000008800 */
[----:B------:R-:W3:Y:S01]  /*1a90*/  LDCU UR7, c[0x0][0x38c] ;  /* 0x00007180ff0777ac */ /* 0x000ee20008000800 */
[----:B------:R-:W-:Y:S01]  /*1aa0*/  PLOP3.LUT P1, PT, PT, PT, UP5, 0x80, 0x8 ;  /* 0x000000000008781c */ /* 0x000fe20003f2f058 */
[----:B------:R-:W-:Y:S01]  /*1ab0*/  IMAD.MOV.U32 R12, RZ, RZ, 0x1 ;  /* 0x00000001ff0c7424 */ /* 0x000fe200078e00ff */
[----:B------:R-:W-:Y:S01]  /*1ac0*/  ISETP.NE.AND P2, PT, R0, RZ, P3 ;  /* 0x000000ff0000720c */ /* 0x000fe20001f45270 */
[----:B------:R-:W-:Y:S01]  /*1ad0*/  UMOV UR13, 0x400 ;  /* 0x00000400000d7882 */ /* 0x000fe20000000000 */
[----:B------:R-:W-:Y:S01]  /*1ae0*/  UISETP.NE.AND UP0, UPT, UR22, URZ, UPT ;  /* 0x000000ff1600728c */ /* 0x000fe2000bf05270 */
[----:B------:R-:W-:Y:S01]  /*1af0*/  PLOP3.LUT P1, PT, P1, PT, PT, 0x8, 0x80 ;  /* 0x000000000080781c */ /* 0x000fe20000f2e170 */
[----:B------:R-:W-:Y:S01]  /*1b00*/  USHF.L.U32 UR6, UR31, 0x5, URZ ;  /* 0x000000051f067899 */ /* 0x000fe200080006ff */
[----:B------:R-:W-:Y:S01]  /*1b10*/  CS2R R10, SRZ ;  /* 0x00000000000a7805 */ /* 0x000fe2000001ff00 */
[----:B------:R-:W-:Y:S01]  /*1b20*/  USEL UR21, UR37, 0x2, UP0 ;  /* 0x0000000225157887 */ /* 0x000fe20008000000 */
[----:B------:R-:W-:Y:S01]  /*1b30*/  IMAD.MOV.U32 R9, RZ, RZ, RZ ;  /* 0x000000ffff097224 */ /* 0x000fe200078e00ff */
[----:B------:R-:W-:Y:S01]  /*1b40*/  USHF.L.U32 UR47, UR31, 0x7, URZ ;  /* 0x000000071f2f7899 */ /* 0x000fe200080006ff */
[----:B------:R-:W-:Y:S01]  /*1b50*/  IMAD.MOV.U32 R8, RZ, RZ, 0x1 ;  /* 0x00000001ff087424 */ /* 0x000fe200078e00ff */
[----:B------:R-:W4:Y:S02]  /*1b60*/  LDCU UR43, c[0x0][0x370] ;  /* 0x00006e00ff2b77ac */ /* 0x000f240008000800 */
[----:B------:R-:W-:-:S02]  /*1b70*/  ULOP3.LUT UR47, UR47, 0x80, URZ, 0xc0, !UPT ;  /* 0x000000802f2f7892 */ /* 0x000fc4000f8ec0ff */
[----:B---3--:R-:W-:Y:S02]  /*1b80*/  UIADD3 UR5, UPT, UPT, UR7, 0x3f, URZ ;  /* 0x0000003f07057890 */ /* 0x008fe4000fffe0ff */
[----:B------:R-:W-:Y:S02]  /*1b90*/  UIADD3 UR50, UPT, UPT, UR7, 0x7e, URZ ;  /* 0x0000007e07327890 */ /* 0x000fe4000fffe0ff */
[----:B--2---:R-:W-:Y:S02]  /*1ba0*/  ULEA UR13, UR4, UR13, 0x18 ;  /* 0x0000000d040d7291 */ /* 0x004fe4000f8ec0ff */
[----:B------:R-:W-:Y:S02]  /*1bb0*/  USHF.R.S32.HI UR4, URZ, 0x1f, UR5 ;  /* 0x0000001fff047899 */ /* 0x000fe40008011405 */
[----:B------:R-:W-:Y:S02]  /*1bc0*/  UIADD3 UR7, UPT, UPT, UR7, -0x1, URZ ;  /* 0xffffffff07077890 */ /* 0x000fe4000fffe0ff */
[----:B------:R-:W-:-:S02]  /*1bd0*/  ULEA.HI UR4, UR4, UR5, URZ, 0x6 ;  /* 0x0000000504047291 */ /* 0x000fc4000f8f30ff */
[----:B------:R-:W-:Y:S02]  /*1be0*/  UISETP.GE.U32.AND UP1, UPT, UR7, -0x7f, UPT ;  /* 0xffffff810700788c */ /* 0x000fe4000bf26070 */
[----:B------:R-:W-:Y:S02]  /*1bf0*/  USHF.R.S32.HI UR45, URZ, 0x6, UR4 ;  /* 0x00000006ff2d7899 */ /* 0x000fe40008011404 */
[----:B------:R-:W-:Y:S02]  /*1c00*/  ULOP3.LUT UR5, UR6, 0x20, URZ, 0xc0, !UPT ;  /* 0x0000002006057892 */ /* 0x000fe4000f8ec0ff */
[----:B------:R-:W-:Y:S02]  /*1c10*/  UISETP.LT.U32.AND UP0, UPT, UR45, 0xa, UPT ;  /* 0x0000000a2d00788c */ /* 0x000fe4000bf01070 */
[----:B------:R-:W-:Y:S02]  /*1c20*/  ULEA UR38, UR30, UR13, 0x1 ;  /* 0x0000000d1e267291 */ /* 0x000fe4000f8e08ff */
[----:B------:R-:W-:-:S02]  /*1c30*/  USEL UR44, UR45, 0xa, UP0 ;  /* 0x0000000a2d2c7887 */ /* 0x000fc40008000000 */
[----:B------:R-:W-:Y:S02]  /*1c40*/  ULEA UR37, UR27, UR13, 0x1 ;  /* 0x0000000d1b257291 */ /* 0x000fe4000f8e08ff */
[----:B------:R-:W-:Y:S02]  /*1c50*/  UIADD3 UR4, UPT, UPT, UR44, -0x1, URZ ;  /* 0xffffffff2c047890 */ /* 0x000fe4000fffe0ff */
[----:B------:R-:W-:Y:S01]  /*1c60*/  @UP1 UIADD3 UR4, UPT, UPT, UR44, URZ, URZ ;  /* 0x000000ff2c041290 */ /* 0x000fe2000fffe0ff */
[----:B------:R-:W2:Y:S01]  /*1c70*/  LDCU.64 UR28, c[0x0][0x348] ;  /* 0x00006900ff1c77ac */ /* 0x000ea20008000a00 */
[----:B------:R-:W3:Y:S01]  /*1c80*/  LDCU UR42, c[0x0][0x374] ;  /* 0x00006e80ff2a77ac */ /* 0x000ee20008000800 */
[----:B------:R-:W-:Y:S02]  /*1c90*/  ULEA UR48, UR48, UR5, 0x4 ;  /* 0x0000000530307291 */ /* 0x000fe4000f8e20ff */
[----:B------:R-:W-:Y:S02]  /*1ca0*/  ULEA UR47, UR33, UR47, 0x6 ;  /* 0x0000002f212f7291 */ /* 0x000fe4000f8e30ff */
[----:B------:R-:W-:-:S02]  /*1cb0*/  UIADD3 UR38, UPT, UPT, UR38, 0x6400, URZ ;  /* 0x0000640026267890 */ /* 0x000fc4000fffe0ff */
[----:B------:R-:W-:Y:S02]  /*1cc0*/  UIADD3 UR37, UPT, UPT, UR37, 0x2e400, URZ ;  /* 0x0002e40025257890 */ /* 0x000fe4000fffe0ff */
[----:B------:R-:W-:Y:S02]  /*1cd0*/  UIADD3 UR49, UPT, UPT, UR45, -UR44, URZ ;  /* 0x8000002c2d317290 */ /* 0x000fe4000fffe0ff */
[----:B------:R-:W-:Y:S02]  /*1ce0*/  UIADD3 UR31, UPT, UPT, UR4, 0x1, URZ ;  /* 0x00000001041f7890 */ /* 0x000fe4000fffe0ff */
[----:B------:R-:W-:Y:S01]  /*1cf0*/  UIADD3 UR46, UPT, UPT, -UR4, URZ, URZ ;  /* 0x000000ff042e7290 */ /* 0x000fe2000fffe1ff */
[----:B----4-:R-:W-:-:S11]  /*1d00*/  UMOV UR6, URZ ;  /* 0x000000ff00067c82 */ /* 0x010fd60008000000 */
.L_x_43:
[----:B------:R-:W4:Y:S02]  /*1d10*/  S2UR UR4, SR_CgaCtaId ;  /* 0x00000000000479c3 */ /* 0x000f240000008800 */
[----:B----4-:R-:W-:-:S09]  /*1d20*/  UISETP.NE.AND UP0, UPT, UR4, URZ, UPT ;  /* 0x000000ff0400728c */ /* 0x010fd2000bf05270 */
[----:B-1----:R-:W-:Y:S05]  /*1d30*/  BRA.U UP0, `(.L_x_24) ;  /* 0x0000000100287547 */ /* 0x002fea000b800000 */
[----:B------:R-:W-:Y:S02]  /*1d40*/  LEA R0, R9, UR13, 0x3 ;  /* 0x0000000d09007c11 */ /* 0x000fe4000f8e18ff */
[----:B------:R-:W-:-:S04]  /*1d50*/  SHF.L.U32 R3, R8, 0x1f, RZ ;  /* 0x0000001f08037819 */ /* 0x000fc800000006ff */
[----:B------:R-:W4:Y:S02]  /*1d60*/  SYNCS.PHASECHK.TRANS64.TRYWAIT P0, [R0+URZ+0x150], R3 ;  /* 0x00015003000075a7 */ /* 0x000f2400080011ff */
[----:B----4-:R-:W-:Y:S05]  /*1d70*/  @!P0 BRA `(.L_x_25) ;  /* 0x0000006800e08947 */ /* 0x010fea0003800000 */
.L_x_140:
[----:B------:R1:W-:Y:S01]  /*1d80*/  SYNCS.ARRIVE.TRANS64.A1T0 RZ, [R0+URZ+0x140], RZ ;  /* 0x000140ff00ff79a7 */ /* 0x0003e200081000ff */
[----:B------:R-:W-:-:S05]  /*1d90*/  VIADD R9, R9, 0x1 ;  /* 0x0000000109097836 */ /* 0x000fca0000000000 */
[----:B------:R-:W-:-:S04]  /*1da0*/  ISETP.NE.AND P0, PT, R9, 0x2, PT ;  /* 0x000000020900780c */ /* 0x000fc80003f05270 */
[----:B----4-:R-:W-:Y:S02]  /*1db0*/  SEL R3, RZ, 0x1, P0 ;  /* 0x00000001ff037807 */ /* 0x010fe40000000000 */
[----:B------:R-:W-:Y:S02]  /*1dc0*/  SEL R9, R9, RZ, P0 ;  /* 0x000000ff09097207 */ /* 0x000fe40000000000 */
[----:B------:R-:W-:-:S07]  /*1dd0*/  LOP3.LUT R8, R8, R3, RZ, 0x3c, !PT ;  /* 0x0000000308087212 */ /* 0x000fce00078e3cff */
.L_x_24:
[----:B------:R-:W-:Y:S01]  /*1de0*/  ULEA UR4, UR6, UR13, 0x3 ;  /* 0x0000000d06047291 */ /* 0x000fe2000f8e18ff */
[----:B-1----:R-:W-:Y:S01]  /*1df0*/  SHF.L.U32 R0, R12, 0x1f, RZ ;  /* 0x0000001f0c007819 */ /* 0x002fe200000006ff */
[----:B------:R-:W-:Y:S02]  /*1e00*/  UISETP.GE.U32.AND UP0, UPT, UR50, 0x7f, UPT ;  /* 0x0000007f3200788c */ /* 0x000fe4000bf06070 */
[----:B------:R-:W-:Y:S01]  /*1e10*/  ULEA UR11, UR32, UR48, 0x6 ;  /* 0x00000030200b7291 */ /* 0x000fe2000f8e30ff */
[----:B------:R-:W-:-:S04]  /*1e20*/  UMOV UR7, URZ ;  /* 0x000000ff00077c82 */ /* 0x000fc80008000000 */
[----:B------:R1:W4:Y:S01]  /*1e30*/  SYNCS.PHASECHK.TRANS64.TRYWAIT P0, [UR4+0x50], R0 ;  /* 0x00005000ff0075a7 */ /* 0x0003220008001104 */
[----:B------:R-:W-:-:S04]  /*1e40*/  ULEA.HI UR4, UR26, UR26, URZ, 0x1 ;  /* 0x0000001a1a047291 */ /* 0x000fc8000f8f08ff */
[----:B------:R-:W-:-:S04]  /*1e50*/  USHF.L.U32 UR4, UR4, 0x7, URZ ;  /* 0x0000000704047899 */ /* 0x000fc800080006ff */
[----:B------:R-:W-:-:S04]  /*1e60*/  ULOP3.LUT UR35, UR4, 0xffffff00, URZ, 0xc0, !UPT ;  /* 0xffffff0004237892 */ /* 0x000fc8000f8ec0ff */
[----:B------:R-:W-:Y:S01]  /*1e70*/  UIADD3 UR35, UPT, UPT, UR47, UR35, URZ ;  /* 0x000000232f237290 */ /* 0x000fe2000fffe0ff */
[----:B------:R-:W-:Y:S11]  /*1e80*/  BRA.U !UP0, `(.L_x_26) ;  /* 0x0000000108d07547 */ /* 0x000ff6000b800000 */
[----:B------:R-:W-:Y:S01]  /*1e90*/  UMOV UR17, UR46 ;  /* 0x0000002e00117c82 */ /* 0x000fe20008000000 */
[----:B------:R-:W-:Y:S01]  /*1ea0*/  UMOV UR4, UR6 ;  /* 0x0000000600047c82 */ /* 0x000fe20008000000 */
[----:B------:R-:W-:-:S05]  /*1eb0*/  UMOV UR34, URZ ;  /* 0x000000ff00227c82 */ /* 0x000fca0008000000 */
.L_x_32:
[----:B------:R-:W-:Y:S01]  /*1ec0*/  ULEA UR33, UR4, UR13, 0x3 ;  /* 0x0000000d04217291 */ /* 0x000fe2000f8e18ff */
[----:B------:R-:W-:Y:S01]  /*1ed0*/  @P3 MOV R2, 0xa000 ;  /* 0x0000a00000023802 */ /* 0x000fe20000000f00 */
[----:B--2-4-:R-:W-:Y:S10]  /*1ee0*/  @P0 BRA `(.L_x_27) ;  /* 0x00000000000c0947 */ /* 0x014ff40003800000 */
[----:B------:R-:W-:-:S04]  /*1ef0*/  SHF.L.U32 R3, R12, 0x1f, RZ ;  /* 0x0000001f0c037819 */ /* 0x000fc800000006ff */
[----:B------:R-:W4:Y:S02]  /*1f00*/  SYNCS.PHASECHK.TRANS64.TRYWAIT P0, [UR33+0x50], R3 ;  /* 0x00005003ff0075a7 */ /* 0x000f240008001121 */
[----:B----4-:R-:W-:Y:S05]  /*1f10*/  @!P0 BRA `(.L_x_28) ;  /* 0x00000068008c8947 */ /* 0x010fea0003800000 */
.L_x_27:
[----:B------:R4:W-:Y:S01]  /*1f20*/  @P3 SYNCS.ARRIVE.TRANS64 RZ, [UR33], R2 ;  /* 0x00000002ffff39a7 */ /* 0x0009e20008000021 */
[----:B------:R-:W-:Y:S02]  /*1f30*/  ULOP3.LUT UR5, UR21, 0x2, URZ, 0xfc, !UPT ;  /* 0x0000000215057892 */ /* 0x000fe4000f8efcff */
[----:B------:R-:W-:Y:S02]  /*1f40*/  UIADD3 UR17, UPT, UPT, UR17, 0x1, URZ ;  /* 0x0000000111117890 */ /* 0x000fe4000fffe0ff */
[----:B------:R-:W-:Y:S02]  /*1f50*/  UISETP.NE.AND UP0, UPT, UR5, 0x2, UPT ;  /* 0x000000020500788c */ /* 0x000fe4000bf05270 */
[----:B------:R-:W-:-:S07]  /*1f60*/  UISETP.NE.AND UP2, UPT, UR17, 0x1, UPT ;  /* 0x000000011100788c */ /* 0x000fce000bf45270 */
[----:B------:R-:W-:Y:S05]  /*1f70*/  BRA.U UP0, `(.L_x_29) ;  /* 0x0000000100047547 */ /* 0x000fea000b800000 */
[----:B--23--:R-:W-:Y:S05]  /*1f80*/  BPT.TRAP 0x1 ;  /* 0x000000040000795c */ /* 0x00cfea0000300000 */
.L_x_29:
[----:B------:R-:W-:Y:S04]  /*1f90*/  BSSY.RECONVERGENT B0, `(.L_x_30) ;  /* 0x0000003000007945 */ /* 0x000fe80003800200 */
[----:B------:R-:W-:Y:S05]  /*1fa0*/  @!P2 BRA `(.L_x_31) ;  /* 0x000000000004a947 */ /* 0x000fea0003800000 */
[----:B--23--:R-:W-:Y:S05]  /*1fb0*/  BPT.TRAP 0x1 ;  /* 0x000000040000795c */ /* 0x00cfea0000300000 */
.L_x_31:
[----:B--23--:R-:W-:Y:S05]  /*1fc0*/  BSYNC.RECONVERGENT B0 ;  /* 0x0000000000007941 */ /* 0x00cfea0003800200 */
.L_x_30:
[----:B------:R-:W-:Y:S02]  /*1fd0*/  UIADD3 UR5, UPT, UPT, UR4, 0x1, URZ ;  /* 0x0000000104057890 */ /* 0x000fe4000fffe0ff */
[----:B------:R-:W-:Y:S02]  /*1fe0*/  ULEA UR32, UR4, UR30, 0xd ;  /* 0x0000001e04207291 */ /* 0x000fe4000f8e68ff */
[----:B------:R-:W-:Y:S02]  /*1ff0*/  UISETP.NE.AND UP0, UPT, UR5, 0xa, UPT ;  /* 0x0000000a0500788c */ /* 0x000fe4000bf05270 */
[----:B------:R-:W-:Y:S02]  /*2000*/  UIADD3 UR14, UP1, UPT, UR28, 0x80, URZ ;  /* 0x000000801c0e7890 */ /* 0x000fe4000ff3e0ff */
[----:B------:R-:W-:Y:S02]  /*2010*/  USEL UR7, URZ, 0x1, UP0 ;  /* 0x00000001ff077887 */ /* 0x000fe40008000000 */
[----:B------:R-:W-:-:S02]  /*2020*/  USEL UR6, UR5, URZ, UP0 ;  /* 0x000000ff05067287 */ /* 0x000fc40008000000 */
[----:B------:R-:W-:Y:S02]  /*2030*/  ULEA UR32, UR32, UR13, 0x1 ;  /* 0x0000000d20207291 */ /* 0x000fe4000f8e08ff */
[----:B------:R-:W-:Y:S01]  /*2040*/  ULEA UR5, UR6, UR13, 0x3 ;  /* 0x0000000d06057291 */ /* 0x000fe2000f8e18ff */
[----:B------:R-:W-:Y:S01]  /*2050*/  LOP3.LUT R12, R12, UR7, RZ, 0x3c, !PT ;  /* 0x000000070c0c7c12 */ /* 0x000fe2000f8e3cff */
[----:B------:R-:W-:Y:S02]  /*2060*/  ULOP3.LUT UR33, UR33, 0xfefffff8, URZ, 0xc0, !UPT ;  /* 0xfefffff821217892 */ /* 0x000fe4000f8ec0ff */
[----:B------:R-:W-:Y:S01]  /*2070*/  UIADD3.X UR15, UPT, UPT, URZ, UR29, URZ, UP1, !UPT ;  /* 0x0000001dff0f7290 */ /* 0x000fe20008ffe4ff */
[----:B-1----:R-:W-:Y:S01]  /*2080*/  SHF.L.U32 R0, R12, 0x1f, RZ ;  /* 0x0000001f0c007819 */ /* 0x002fe200000006ff */
[----:B------:R-:W-:Y:S02]  /*2090*/  UIADD3 UR32, UPT, UPT, UR32, 0x6400, URZ ;  /* 0x0000640020207890 */ /* 0x000fe4000fffe0ff */
[----:B------:R-:W-:Y:S01]  /*20a0*/  UPRMT UR16, URZ, 0x5410, UR25 ;  /* 0x00005410ff107896 */ /* 0x000fe20008000019 */
[----:B------:R1:W2:Y:S01]  /*20b0*/  SYNCS.PHASECHK.TRANS64.TRYWAIT P0, [UR5+0x50], R0 ;  /* 0x00005000ff0075a7 */ /* 0x0002a20008001105 */
[----:B------:R-:W-:-:S02]  /*20c0*/  ULEA UR5, UR4, UR27, 0xb ;  /* 0x0000001b04057291 */ /* 0x000fc4000f8e58ff */
[----:B------:R-:W-:Y:S02]  /*20d0*/  UIADD3 UR4, UP0, UPT, UR28, 0x180, URZ ;  /* 0x000001801c047890 */ /* 0x000fe4000ff1e0ff */
[----:B------:R-:W-:Y:S02]  /*20e0*/  ULEA UR5, UR5, UR13, 0x1 ;  /* 0x0000000d05057291 */ /* 0x000fe4000f8e08ff */
[----:B------:R-:W-:Y:S02]  /*20f0*/  UPRMT UR7, URZ, 0x5410, UR24 ;  /* 0x00005410ff077896 */ /* 0x000fe40008000018 */
[----:B------:R-:W-:Y:S02]  /*2100*/  UIADD3 UR8, UPT, UPT, UR5, 0x2e400, URZ ;  /* 0x0002e40005087890 */ /* 0x000fe4000fffe0ff */
[----:B------:R-:W-:Y:S01]  /*2110*/  UIADD3.X UR5, UPT, UPT, URZ, UR29, URZ, UP0, !UPT ;  /* 0x0000001dff057290 */ /* 0x000fe200087fe4ff */
[----:B------:R-:W-:Y:S01]  /*2120*/  UMOV UR18, 0x0 ;  /* 0x0000000000127882 */ /* 0x000fe20000000000 */
[----:B------:R-:W-:Y:S01]  /*2130*/  UMOV UR19, 0x10000000 ;  /* 0x1000000000137882 */ /* 0x000fe20000000000 */
[----:B------:R-:W-:Y:S01]  /*2140*/  UMOV UR10, UR34 ;  /* 0x00000022000a7c82 */ /* 0x000fe20008000000 */
[----:B------:R-:W-:Y:S01]  /*2150*/  UMOV UR12, UR36 ;  /* 0x00000024000c7c82 */ /* 0x000fe20008000000 */
[----:B------:R-:W-:Y:S01]  /*2160*/  UMOV UR9, UR33 ;  /* 0x0000002100097c82 */ /* 0x000fe20008000000 */
[----:B------:R3:W-:Y:S03]  /*2170*/  UTMALDG.3D.MULTICAST.2CTA [UR32], [UR14], UR16, desc[UR18] ;  /* 0x000012200e0073b4 */ /* 0x0007e60008211810 */
[----:B------:R4:W-:Y:S01]  /*2180*/  UTMALDG.3D.MULTICAST.2CTA [UR8], [UR4], UR7, desc[UR18] ;  /* 0x00001208040073b4 */ /* 0x0009e20008211807 */
[----:B---3--:R-:W-:Y:S01]  /*2190*/  UIADD3 UR34, UPT, UPT, UR34, 0x40, URZ ;  /* 0x0000004022227890 */ /* 0x008fe2000fffe0ff */
[----:B----4-:R-:W-:Y:S01]  /*21a0*/  UMOV UR7, UR31 ;  /* 0x0000001f00077c82 */ /* 0x010fe20008000000 */
[----:B------:R-:W-:Y:S01]  /*21b0*/  UMOV UR4, UR6 ;  /* 0x0000000600047c82 */ /* 0x000fe20008000000 */
[----:B-1----:R-:W-:Y:S09]  /*21c0*/  BRA.U UP2, `(.L_x_32) ;  /* 0xfffffffd023c7547 */ /* 0x002ff2000b83ffff */
.L_x_26:
[----:B------:R-:W-:Y:S01]  /*21d0*/  ULEA UR4, UR6, UR13, 0x3 ;  /* 0x0000000d06047291 */ /* 0x000fe2000f8e18ff */
[----:B-1----:R-:W-:Y:S01]  /*21e0*/  SHF.L.U32 R0, R12, 0x1f, RZ ;  /* 0x0000001f0c007819 */ /* 0x002fe200000006ff */
[----:B------:R-:W-:Y:S01]  /*21f0*/  @!P1 SYNCS.ARRIVE.TRANS64.A1T0 RZ, [UR13+0xd8], RZ ;  /* 0x0000d8ffffff99a7 */ /* 0x000fe2000810000d */
[----:B------:R-:W-:-:S06]  /*2200*/  UISETP.GT.AND UP0, UPT, UR45, UR44, UPT ;  /* 0x0000002c2d00728c */ /* 0x000fcc000bf04270 */
[----:B--2-4-:R1:W2:Y:S03]  /*2210*/  SYNCS.PHASECHK.TRANS64.TRYWAIT P0, [UR4+0x50], R0 ;  /* 0x00005000ff0075a7 */ /* 0x0142a60008001104 */
[----:B------:R-:W-:Y:S05]  /*2220*/  BRA.U !UP0, `(.L_x_33) ;  /* 0x0000000108c07547 */ /* 0x000fea000b800000 */
[----:B------:R-:W-:Y:S01]  /*2230*/  UIADD3 UR26, UPT, UPT, UR49, UR7, URZ ;  /* 0x00000007311a7290 */ /* 0x000fe2000fffe0ff */
[----:B------:R-:W-:-:S11]  /*2240*/  UMOV UR4, UR6 ;  /* 0x0000000600047c82 */ /* 0x000fd60008000000 */
.L_x_39:
[----:B------:R-:W-:Y:S01]  /*2250*/  ULEA UR17, UR4, UR13, 0x3 ;  /* 0x0000000d04117291 */ /* 0x000fe2000f8e18ff */
[----:B--2---:R-:W-:Y:S01]  /*2260*/  @P3 MOV R2, 0xa000 ;  /* 0x0000a00000023802 */ /* 0x004fe20000000f00 */
[----:B-12---:R-:W-:Y:S10]  /*2270*/  @P0 BRA `(.L_x_34) ;  /* 0x00000000000c0947 */ /* 0x006ff40003800000 */
[----:B------:R-:W-:-:S04]  /*2280*/  SHF.L.U32 R3, R12, 0x1f, RZ ;  /* 0x0000001f0c037819 */ /* 0x000fc800000006ff */
[----:B------:R-:W2:Y:S02]  /*2290*/  SYNCS.PHASECHK.TRANS64.TRYWAIT P0, [UR17+0x50], R3 ;  /* 0x00005003ff0075a7 */ /* 0x000ea40008001111 */
[----:B--2---:R-:W-:Y:S05]  /*22a0*/  @!P0 BRA `(.L_x_35) ;  /* 0x0000006400c08947 */ /* 0x004fea0003800000 */
.L_x_34:
[----:B------:R2:W-:Y:S01]  /*22b0*/  @P3 SYNCS.ARRIVE.TRANS64 RZ, [UR17], R2 ;  /* 0x00000002ffff39a7 */ /* 0x0005e20008000011 */
[----:B------:R-:W-:-:S04]  /*22c0*/  ULOP3.LUT UR5, UR21, 0x2, URZ, 0xfc, !UPT ;  /* 0x0000000215057892 */ /* 0x000fc8000f8efcff */
[----:B------:R-:W-:-:S09]  /*22d0*/  UISETP.NE.AND UP0, UPT, UR5, 0x2, UPT ;  /* 0x000000020500788c */ /* 0x000fd2000bf05270 */
[----:B------:R-:W-:Y:S05]  /*22e0*/  BRA.U UP0, `(.L_x_36) ;  /* 0x0000000100047547 */ /* 0x000fea000b800000 */
[----:B---3--:R-:W-:Y:S05]  /*22f0*/  BPT.TRAP 0x1 ;  /* 0x000000040000795c */ /* 0x008fea0000300000 */
.L_x_36:
[----:B------:R-:W-:Y:S04]  /*2300*/  BSSY.RECONVERGENT B0, `(.L_x_37) ;  /* 0x0000003000007945 */ /* 0x000fe80003800200 */
[----:B------:R-:W-:Y:S05]  /*2310*/  @!P2 BRA `(.L_x_38) ;  /* 0x000000000004a947 */ /* 0x000fea0003800000 */
[----:B---3--:R-:W-:Y:S05]  /*2320*/  BPT.TRAP 0x1 ;  /* 0x000000040000795c */ /* 0x008fea0000300000 */
.L_x_38:
[----:B---3--:R-:W-:Y:S05]  /*2330*/  BSYNC.RECONVERGENT B0 ;  /* 0x0000000000007941 */ /* 0x008fea0003800200 */
.L_x_37:
[----:B------:R-:W-:Y:S02]  /*2340*/  UIADD3 UR5, UPT, UPT, UR4, 0x1, URZ ;  /* 0x0000000104057890 */ /* 0x000fe4000fffe0ff */
[----:B------:R-:W-:Y:S02]  /*2350*/  UIADD3 UR14, UP1, UPT, UR28, 0x80, URZ ;  /* 0x000000801c0e7890 */ /* 0x000fe4000ff3e0ff */
[----:B------:R-:W-:Y:S02]  /*2360*/  UISETP.NE.AND UP0, UPT, UR5, 0xa, UPT ;  /* 0x0000000a0500788c */ /* 0x000fe4000bf05270 */
[----:B------:R-:W-:Y:S02]  /*2370*/  ULEA UR16, UR4, UR38, 0xe ;  /* 0x0000002604107291 */ /* 0x000fe4000f8e70ff */
[----:B------:R-:W-:Y:S02]  /*2380*/  USEL UR8, URZ, 0x1, UP0 ;  /* 0x00000001ff087887 */ /* 0x000fe40008000000 */
[----:B------:R-:W-:-:S02]  /*2390*/  USEL UR6, UR5, URZ, UP0 ;  /* 0x000000ff05067287 */ /* 0x000fc40008000000 */
[----:B------:R-:W-:Y:S02]  /*23a0*/  UIADD3 UR22, UP0, UPT, UR28, 0x180, URZ ;  /* 0x000001801c167890 */ /* 0x000fe4000ff1e0ff */
[----:B------:R-:W-:Y:S01]  /*23b0*/  ULEA UR5, UR6, UR13, 0x3 ;  /* 0x0000000d06057291 */ /* 0x000fe2000f8e18ff */
[----:B------:R-:W-:Y:S01]  /*23c0*/  LOP3.LUT R12, R12, UR8, RZ, 0x3c, !PT ;  /* 0x000000080c0c7c12 */ /* 0x000fe2000f8e3cff */
[----:B------:R-:W-:Y:S02]  /*23d0*/  ULEA UR8, UR4, UR37, 0xc ;  /* 0x0000002504087291 */ /* 0x000fe4000f8e60ff */
[----:B------:R-:W-:Y:S01]  /*23e0*/  USHF.L.U32 UR18, UR7, 0x6, URZ ;  /* 0x0000000607127899 */ /* 0x000fe200080006ff */
[----:B-1----:R-:W-:Y:S01]  /*23f0*/  SHF.L.U32 R0, R12, 0x1f, RZ ;  /* 0x0000001f0c007819 */ /* 0x002fe200000006ff */
[----:B------:R-:W-:Y:S02]  /*2400*/  ULOP3.LUT UR17, UR17, 0xfefffff8, URZ, 0xc0, !UPT ;  /* 0xfefffff811117892 */ /* 0x000fe4000f8ec0ff */
[----:B------:R-:W-:Y:S01]  /*2410*/  UPRMT UR4, URZ, 0x5410, UR25 ;  /* 0x00005410ff047896 */ /* 0x000fe20008000019 */
[----:B------:R4:W1:Y:S01]  /*2420*/  SYNCS.PHASECHK.TRANS64.TRYWAIT P0, [UR5+0x50], R0 ;  /* 0x00005000ff0075a7 */ /* 0x0008620008001105 */
[----:B------:R-:W-:-:S02]  /*2430*/  UIADD3.X UR15, UPT, UPT, URZ, UR29, URZ, UP1, !UPT ;  /* 0x0000001dff0f7290 */ /* 0x000fc40008ffe4ff */
[----:B------:R-:W-:Y:S02]  /*2440*/  UPRMT UR5, URZ, 0x5410, UR24 ;  /* 0x00005410ff057896 */ /* 0x000fe40008000018 */
[----:B------:R-:W-:Y:S01]  /*2450*/  UIADD3.X UR23, UPT, UPT, URZ, UR29, URZ, UP0, !UPT ;  /* 0x0000001dff177290 */ /* 0x000fe200087fe4ff */
[----:B------:R-:W-:Y:S01]  /*2460*/  UMOV UR32, 0x0 ;  /* 0x0000000000207882 */ /* 0x000fe20000000000 */
[----:B------:R-:W-:Y:S01]  /*2470*/  UMOV UR33, 0x10000000 ;  /* 0x1000000000217882 */ /* 0x000fe20000000000 */
[----:B------:R-:W-:Y:S01]  /*2480*/  UMOV UR19, UR35 ;  /* 0x0000002300137c82 */ /* 0x000fe20008000000 */
[----:B------:R-:W-:Y:S01]  /*2490*/  UMOV UR20, UR36 ;  /* 0x0000002400147c82 */ /* 0x000fe20008000000 */
[----:B------:R-:W-:Y:S01]  /*24a0*/  UMOV UR12, UR36 ;  /* 0x00000024000c7c82 */ /* 0x000fe20008000000 */
[----:B------:R-:W-:Y:S01]  /*24b0*/  UMOV UR9, UR17 ;  /* 0x0000001100097c82 */ /* 0x000fe20008000000 */
[----:B------:R-:W-:Y:S01]  /*24c0*/  UMOV UR10, UR18 ;  /* 0x00000012000a7c82 */ /* 0x000fe20008000000 */
[----:B------:R3:W-:Y:S01]  /*24d0*/  UTMALDG.3D.MULTICAST.2CTA [UR16], [UR14], UR4, desc[UR32] ;  /* 0x000020100e0073b4 */ /* 0x0007e20008211804 */
[----:B------:R-:W-:-:S04]  /*24e0*/  UIADD3 UR7, UPT, UPT, UR7, 0x1, URZ ;  /* 0x0000000107077890 */ /* 0x000fc8000fffe0ff */
[----:B------:R-:W-:Y:S01]  /*24f0*/  UISETP.NE.AND UP0, UPT, UR7, UR26, UPT ;  /* 0x0000001a0700728c */ /* 0x000fe2000bf05270 */
[----:B------:R4:W-:Y:S01]  /*2500*/  UTMALDG.3D.MULTICAST.2CTA [UR8], [UR22], UR5, desc[UR32] ;  /* 0x00002008160073b4 */ /* 0x0009e20008211805 */
[----:B---3--:R-:W-:-:S07]  /*2510*/  UMOV UR4, UR6 ;  /* 0x0000000600047c82 */ /* 0x008fce0008000000 */
[----:B----4-:R-:W-:Y:S05]  /*2520*/  BRA.U UP0, `(.L_x_39) ;  /* 0xfffffffd00487547 */ /* 0x010fea000b83ffff */
.L_x_33:
[C---:B------:R-:W-:Y:S01]  /*2530*/  LEA R3, R11.reuse, UR13, 0x3 ;  /* 0x0000000d0b037c11 */ /* 0x040fe2000f8e18ff */
[----:B------:R-:W-:Y:S01]  /*2540*/  NOP ;  /* 0x0000000000007918 */ /* 0x000fe20000000000 */
[----:B-1----:R-:W-:Y:S02]  /*2550*/  SHF.L.U32 R0, R10, 0x1f, RZ ;  /* 0x0000001f0a007819 */ /* 0x002fe400000006ff */
[----:B------:R-:W-:Y:S02]  /*2560*/  LEA R5, R11, UR13, 0x4 ;  /* 0x0000000d0b057c11 */ /* 0x000fe4000f8e20ff */
[----:B--2---:R-:W1:Y:S02]  /*2570*/  SYNCS.PHASECHK.TRANS64.TRYWAIT P0, [R3+URZ+0xe0], R0 ;  /* 0x0000e000030075a7 */ /* 0x004e6400080011ff */
[----:B-1----:R-:W-:Y:S05]  /*2580*/  @!P0 BRA `(.L_x_40) ;  /* 0x0000006400208947 */ /* 0x002fea0003800000 */
.L_x_143:
[----:B------:R-:W2:Y:S01]  /*2590*/  LDS.128 R4, [R5+0x170] ;  /* 0x0001700005047984 */ /* 0x000ea20000000c00 */
[----:B------:R-:W-:Y:S01]  /*25a0*/  UISETP.GE.AND UP0, UPT, UR40, 0x1, UPT ;  /* 0x000000012800788c */ /* 0x000fe2000bf06270 */
[----:B------:R-:W-:Y:S01]  /*25b0*/  @!PT LDS RZ, [RZ] ;  /* 0x00000000fffff984 */ /* 0x000fe20000000800 */
[----:B------:R-:W-:Y:S01]  /*25c0*/  @!PT LDS RZ, [RZ] ;  /* 0x00000000fffff984 */ /* 0x000fe20000000800 */
[----:B------:R-:W-:Y:S01]  /*25d0*/  @!PT LDS RZ, [RZ] ;  /* 0x00000000fffff984 */ /* 0x000fe20000000800 */
[----:B------:R-:W-:Y:S01]  /*25e0*/  @!PT LDS RZ, [RZ] ;  /* 0x00000000fffff984 */ /* 0x000fe20000000800 */
[----:B------:R4:W-:Y:S06]  /*25f0*/  MEMBAR.ALL.CTA ;  /* 0x0000000000007992 */ /* 0x0009ec0000008000 */
[----:B----4-:R-:W4:Y:S01]  /*2600*/  FENCE.VIEW.ASYNC.S ;  /* 0x00000000000073c6 */ /* 0x010f220000000000 */
[----:B--2---:R-:W-:-:S13]  /*2610*/  LOP3.LUT P0, RZ, R6, 0x1, RZ, 0xc0, !PT ;  /* 0x0000000106ff7812 */ /* 0x004fda000780c0ff */
[----:B----4-:R-:W-:Y:S01]  /*2620*/  VOTEU.ANY UP1, P0 ;  /* 0x0000000000ff7886 */ /* 0x010fe20000020100 */
[----:B------:R-:W-:-:S13]  /*2630*/  PLOP3.LUT P0, PT, PT, PT, UP1, 0x80, 0x8 ;  /* 0x000000000008781c */ /* 0x000fda0003f0f018 */
[----:B-1----:R-:W-:Y:S02]  /*2640*/  @P0 LOP3.LUT R0, R5, 0xffff, RZ, 0xc0, !PT ;  /* 0x0000ffff05000812 */ /* 0x002fe400078ec0ff */
[----:B------:R-:W-:Y:S02]  /*2650*/  @P0 MOV R2, R4 ;  /* 0x0000000400020202 */ /* 0x000fe40000000f00 */
[----:B------:R-:W-:Y:S01]  /*2660*/  @P0 R2UR UR5, R0 ;  /* 0x00000000000502ca */ /* 0x000fe200000e0000 */
[----:B------:R-:W-:Y:S01]  /*2670*/  VIADD R0, R3, 0xf0 ;  /* 0x000000f003007836 */ /* 0x000fe20000000000 */
[----:B------:R-:W-:Y:S02]  /*2680*/  @P0 SHF.R.U32.HI R4, RZ, 0x10, R5 ;  /* 0x00000010ff040819 */ /* 0x000fe40000011605 */
[----:B------:R-:W-:Y:S02]  /*2690*/  @P0 R2UR UR7, R2 ;  /* 0x00000000020702ca */ /* 0x000fe400000e0000 */
[----:B------:R-:W-:-:S02]  /*26a0*/  PRMT R0, RZ, 0x654, R0 ;  /* 0x00000654ff007816 */ /* 0x000fc40000000000 */
[----:B------:R-:W-:Y:S02]  /*26b0*/  @P0 R2UR UR4, R4 ;  /* 0x00000000040402ca */ /* 0x000fe400000e0000 */
[----:B------:R1:W-:Y:S03]  /*26c0*/  SYNCS.ARRIVE.TRANS64.RED.A1T0 RZ, [R0+URZ], RZ ;  /* 0x000000ff00ff79a7 */ /* 0x0003e600081004ff */
[----:B------:R-:W-:-:S04]  /*26d0*/  @UP1 UMOV UR39, UR5 ;  /* 0x0000000500271c82 */ /* 0x000fc80008000000 */
[----:B------:R-:W-:-:S04]  /*26e0*/  @UP1 UMOV UR41, UR7 ;  /* 0x0000000700291c82 */ /* 0x000fc80008000000 */
[----:B------:R-:W-:Y:S01]  /*26f0*/  @UP1 UMOV UR36, UR4 ;  /* 0x0000000400241c82 */ /* 0x000fe20008000000 */
[----:B------:R-:W-:Y:S05]  /*2700*/  BRA.U !UP0, `(.L_x_41) ;  /* 0x0000000108d47547 */ /* 0x000fea000b800000 */
[----:B------:R-:W3:Y:S01]  /*2710*/  LDCU.128 UR16, c[0x0][0xb10] ;  /* 0x00016200ff1077ac */ /* 0x000ee20008000c00 */
[----:B------:R-:W2:Y:S01]  /*2720*/  LDCU UR12, c[0x0][0xb20] ;  /* 0x00016400ff0c77ac */ /* 0x000ea20008000800 */
[----:B------:R-:W4:Y:S01]  /*2730*/  LDCU UR20, c[0x0][0xb0c] ;  /* 0x00016180ff1477ac */ /* 0x000f220008000800 */
[----:B------:R-:W1:Y:S01]  /*2740*/  LDCU.64 UR8, c[0x0][0xb28] ;  /* 0x00016500ff0877ac */ /* 0x000e620008000a00 */
[----:B------:R-:W-:Y:S02]  /*2750*/  UISETP.NE.AND UP3, UPT, UR40, 0x1, UPT ;  /* 0x000000012800788c */ /* 0x000fe4000bf65270 */
[----:B---3--:R-:W-:Y:S02]  /*2760*/  UIMAD.WIDE.U32 UR10, UR42, UR19, URZ ;  /* 0x000000132a0a72a5 */ /* 0x008fe4000f8e00ff */
[----:B------:R-:W-:Y:S02]  /*2770*/  UIMAD.WIDE.U32 UR4, UR43, UR16, URZ ;  /* 0x000000102b0472a5 */ /* 0x000fe4000f8e00ff */
[----:B------:R-:W-:-:S02]  /*2780*/  UISETP.NE.AND UP0, UPT, UR18, 0x1, UPT ;  /* 0x000000011200788c */ /* 0x000fc4000bf05270 */
[----:B------:R-:W-:Y:S01]  /*2790*/  UIMAD.WIDE.U32 UR22, UR39, UR19, URZ ;  /* 0x00000013271672a5 */ /* 0x000fe2000f8e00ff */
[----:B------:R-:W-:Y:S02]  /*27a0*/  UMOV UR10, UR11 ;  /* 0x0000000b000a7c82 */ /* 0x000fe40008000000 */
[----:B------:R-:W-:Y:S01]  /*27b0*/  UMOV UR4, UR5 ;  /* 0x0000000500047c82 */ /* 0x000fe20008000000 */
[----:B--2---:R-:W-:Y:S02]  /*27c0*/  USHF.R.U32.HI UR10, URZ, UR12, UR10 ;  /* 0x0000000cff0a7299 */ /* 0x004fe4000801160a */
[----:B----4-:R-:W-:Y:S02]  /*27d0*/  UISETP.NE.AND UP2, UPT, UR20, 0x1, UPT ;  /* 0x000000011400788c */ /* 0x010fe4000bf45270 */
[----:B------:R-:W-:Y:S02]  /*27e0*/  USHF.R.U32.HI UR4, URZ, UR17, UR4 ;  /* 0x00000011ff047299 */ /* 0x000fe40008011604 */
[----:B------:R-:W-:-:S02]  /*27f0*/  USEL UR5, UR42, UR10, !UP0 ;  /* 0x0000000a2a057287 */ /* 0x000fc4000c000000 */
[----:B------:R-:W-:Y:S02]  /*2800*/  USEL UR7, UR43, UR4, !UP2 ;  /* 0x000000042b077287 */ /* 0x000fe4000d000000 */
[----:B-1----:R-:W-:Y:S01]  /*2810*/  UIMAD.WIDE.U32 UR10, UR5, UR8, URZ ;  /* 0x00000008050a72a5 */ /* 0x002fe2000f8e00ff */
[----:B------:R-:W-:Y:S01]  /*2820*/  UMOV UR4, UR23 ;  /* 0x0000001700047c82 */ /* 0x000fe20008000000 */
[----:B------:R-:W-:Y:S02]  /*2830*/  UIMAD.WIDE.U32 UR14, UR41, UR16, URZ ;  /* 0x00000010290e72a5 */ /* 0x000fe4000f8e00ff */
[----:B------:R-:W-:-:S03]  /*2840*/  UIMAD.WIDE.U32 UR22, UR7, UR8, URZ ;  /* 0x00000008071672a5 */ /* 0x000fc6000f8e00ff */
[----:B------:R-:W-:Y:S01]  /*2850*/  UMOV UR10, UR11 ;  /* 0x0000000b000a7c82 */ /* 0x000fe20008000000 */
[----:B------:R-:W-:Y:S02]  /*2860*/  USHF.R.U32.HI UR4, URZ, UR12, UR4 ;  /* 0x0000000cff047299 */ /* 0x000fe40008011604 */
[----:B------:R-:W-:Y:S01]  /*2870*/  @UP3 USHF.R.U32.HI UR5, URZ, UR9, UR10 ;  /* 0x00000009ff053299 */ /* 0x000fe2000801160a */
[----:B------:R-:W-:Y:S01]  /*2880*/  UMOV UR14, UR15 ;  /* 0x0000000f000e7c82 */ /* 0x000fe20008000000 */
[----:B------:R-:W-:Y:S01]  /*2890*/  UMOV UR22, UR23 ;  /* 0x0000001700167c82 */ /* 0x000fe20008000000 */
[----:B------:R-:W-:Y:S02]  /*28a0*/  USHF.R.U32.HI UR17, URZ, UR17, UR14 ;  /* 0x00000011ff117299 */ /* 0x000fe4000801160e */
[----:B------:R-:W-:Y:S02]  /*28b0*/  USEL UR4, UR39, UR4, !UP0 ;  /* 0x0000000427047287 */ /* 0x000fe4000c000000 */
[----:B------:R-:W-:-:S02]  /*28c0*/  @UP3 USHF.R.U32.HI UR7, URZ, UR9, UR22 ;  /* 0x00000009ff073299 */ /* 0x000fc40008011616 */
[----:B------:R-:W-:Y:S02]  /*28d0*/  UIMAD UR10, UR40, UR5, URZ ;  /* 0x00000005280a72a4 */ /* 0x000fe4000f8e02ff */
[----:B------:R-:W-:Y:S02]  /*28e0*/  USEL UR5, UR41, UR17, !UP2 ;  /* 0x0000001129057287 */ /* 0x000fe4000d000000 */
[----:B------:R-:W-:Y:S02]  /*28f0*/  UIMAD UR12, UR40, UR7, URZ ;  /* 0x00000007280c72a4 */ /* 0x000fe4000f8e02ff */
[----:B------:R-:W-:Y:S02]  /*2900*/  UISETP.GE.AND UP0, UPT, UR4, UR10, UPT ;  /* 0x0000000a0400728c */ /* 0x000fe4000bf06270 */
[----:B------:R-:W-:Y:S02]  /*2910*/  UIMAD.WIDE.U32 UR10, UR4, UR8, URZ ;  /* 0x00000008040a72a5 */ /* 0x000fe4000f8e00ff */
[----:B------:R-:W-:-:S02]  /*2920*/  UISETP.GE.OR UP0, UPT, UR5, UR12, UP0 ;  /* 0x0000000c0500728c */ /* 0x000fc40008706670 */
        /* <DEDUP_REMOVED lines=19> */
.L_x_41:
[----:B------:R-:W2:Y:S02]  /*2a60*/  LDCU UR4, c[0x0][0xb30] ;  /* 0x00016600ff0477ac */ /* 0x000ea40008000800 */
[----:B--2---:R-:W-:-:S09]  /*2a70*/  UISETP.NE.AND UP0, UPT, UR4, 0x1, UPT ;  /* 0x000000010400788c */ /* 0x004fd2000bf05270 */
[----:B------:R-:W-:Y:S05]  /*2a80*/  BRA.U UP0, `(.L_x_42) ;  /* 0x0000000100447547 */ /* 0x000fea000b800000 */
[----:B------:R-:W2:Y:S01]  /*2a90*/  LDCU.128 UR16, c[0x0][0xb10] ;  /* 0x00016200ff1077ac */ /* 0x000ea20008000c00 */
[----:B------:R-:W4:Y:S01]  /*2aa0*/  LDCU UR10, c[0x0][0xb0c] ;  /* 0x00016180ff0a77ac */ /* 0x000f220008000800 */
[----:B------:R-:W1:Y:S01]  /*2ab0*/  LDCU UR7, c[0x0][0xb20] ;  /* 0x00016400ff0777ac */ /* 0x000e620008000800 */
[----:B--2---:R-:W-:Y:S02]  /*2ac0*/  UIMAD.WIDE.U32 UR8, UR41, UR16, URZ ;  /* 0x00000010290872a5 */ /* 0x004fe4000f8e00ff */
[----:B------:R-:W-:Y:S02]  /*2ad0*/  UIMAD.WIDE.U32 UR4, UR39, UR19, URZ ;  /* 0x00000013270472a5 */ /* 0x000fe4000f8e00ff */
[----:B----4-:R-:W-:Y:S02]  /*2ae0*/  UISETP.NE.AND UP2, UPT, UR10, 0x1, UPT ;  /* 0x000000010a00788c */ /* 0x010fe4000bf45270 */
[----:B------:R-:W-:Y:S01]  /*2af0*/  UISETP.NE.AND UP0, UPT, UR18, 0x1, UPT ;  /* 0x000000011200788c */ /* 0x000fe2000bf05270 */
[----:B------:R-:W-:-:S02]  /*2b00*/  UMOV UR8, UR9 ;  /* 0x0000000900087c82 */ /* 0x000fc40008000000 */
[----:B------:R-:W-:Y:S01]  /*2b10*/  UMOV UR4, UR5 ;  /* 0x0000000500047c82 */ /* 0x000fe20008000000 */
[----:B------:R-:W-:Y:S02]  /*2b20*/  USHF.R.U32.HI UR17, URZ, UR17, UR8 ;  /* 0x00000011ff117299 */ /* 0x000fe40008011608 */
[----:B-1----:R-:W-:Y:S02]  /*2b30*/  USHF.R.U32.HI UR4, URZ, UR7, UR4 ;  /* 0x00000007ff047299 */ /* 0x002fe40008011604 */
[----:B------:R-:W-:Y:S02]  /*2b40*/  USEL UR5, UR41, UR17, !UP2 ;  /* 0x0000001129057287 */ /* 0x000fe4000d000000 */
[----:B------:R-:W-:-:S04]  /*2b50*/  USEL UR4, UR39, UR4, !UP0 ;  /* 0x0000000427047287 */ /* 0x000fc8000c000000 */
[----:B------:R-:W-:Y:S02]  /*2b60*/  UIADD3 UR7, UPT, UPT, UR5, -UR4, URZ ;  /* 0x8000000405077290 */ /* 0x000fe4000fffe0ff */
[----:B------:R-:W-:Y:S02]  /*2b70*/  UIADD3 UR4, UPT, UPT, -UR5, UR4, URZ ;  /* 0x0000000405047290 */ /* 0x000fe4000fffe1ff */
[----:B------:R-:W-:Y:S02]  /*2b80*/  UIMAD UR39, UR7, UR18, UR39 ;  /* 0x00000012072772a4 */ /* 0x000fe4000f8e0227 */
[----:B------:R-:W-:-:S12]  /*2b90*/  UIMAD UR41, UR4, UR10, UR41 ;  /* 0x0000000a042972a4 */ /* 0x000fd8000f8e0229 */
.L_x_42:
[----:B------:R-:W-:Y:S01]  /*2ba0*/  VIADD R11, R11, 0x1 ;  /* 0x000000010b0b7836 */ /* 0x000fe20000000000 */
[----:B------:R-:W-:Y:S02]  /*2bb0*/  R2UR UR5, R91 ;  /* 0x000000005b0572ca */ /* 0x000fe400000e0000 */
[----:B------:R-:W-:Y:S02]  /*2bc0*/  R2UR UR4, R90 ;  /* 0x000000005a0472ca */ /* 0x000fe400000e0000 */
[C---:B------:R-:W-:Y:S02]  /*2bd0*/  ISETP.NE.AND P0, PT, R11.reuse, 0x2, PT ;  /* 0x000000020b00780c */ /* 0x040fe40003f05270 */
[----:B------:R-:W-:Y:S02]  /*2be0*/  PLOP3.LUT P1, PT, PT, PT, PT, 0x80, 0x8 ;  /* 0x000000000008781c */ /* 0x000fe40003f2f070 */
[----:B------:R-:W-:Y:S02]  /*2bf0*/  SEL R3, RZ, 0x1, P0 ;  /* 0x00000001ff037807 */ /* 0x000fe40000000000 */
[----:B------:R-:W-:-:S02]  /*2c00*/  SEL R11, R11, RZ, P0 ;  /* 0x000000ff0b0b7207 */ /* 0x000fc40000000000 */
[----:B------:R-:W-:Y:S01]  /*2c10*/  LOP3.LUT R10, R10, R3, RZ, 0x3c, !PT ;  /* 0x000000030a0a7212 */ /* 0x000fe200078e3cff */
[----:B------:R-:W-:Y:S02]  /*2c20*/  UIADD3 UR26, UPT, UPT, UR41, UR5, URZ ;  /* 0x00000005291a7290 */ /* 0x000fe4000fffe0ff */
[----:B------:R-:W-:Y:S01]  /*2c30*/  UIADD3 UR32, UPT, UPT, UR39, UR4, URZ ;  /* 0x0000000427207290 */ /* 0x000fe2000fffe0ff */
[----:B------:R-:W-:Y:S11]  /*2c40*/  BRA.U UP1, `(.L_x_43) ;  /* 0xfffffff101307547 */ /* 0x000ff6000b83ffff */
[----:B------:R-:W-:Y:S01]  /*2c50*/  UIADD3 UR13, UPT, UPT, UR13, 0x50, URZ ;  /* 0x000000500d0d7890 */ /* 0x000fe2000fffe0ff */
[----:B------:R-:W-:-:S03]  /*2c60*/  SHF.L.U32 R3, R12, 0x1f, RZ ;  /* 0x0000001f0c037819 */ /* 0x000fc600000006ff */
[----:B------:R-:W-:-:S09]  /*2c70*/  ULEA UR4, UR6, UR13, 0x3 ;  /* 0x0000000d06047291 */ /* 0x000fd2000f8e18ff */
[----:B------:R-:W2:Y:S02]  /*2c80*/  SYNCS.PHASECHK.TRANS64.TRYWAIT P0, [UR4], R3 ;  /* 0x00000003ff0075a7 */ /* 0x000ea40008001104 */
[----:B--2---:R-:W-:Y:S05]  /*2c90*/  @!P0 BRA `(.L_x_44) ;  /* 0x0000005c00708947 */ /* 0x004fea0003800000 */
.L_x_145:
[----:B------:R-:W-:-:S04]  /*2ca0*/  UIADD3 UR4, UPT, UPT, UR6, 0x1, URZ ;  /* 0x0000000106047890 */ /* 0x000fc8000fffe0ff */
[----:B------:R-:W-:-:S04]  /*2cb0*/  UISETP.NE.AND UP0, UPT, UR4, 0xa, UPT ;  /* 0x0000000a0400788c */ /* 0x000fc8000bf05270 */
[----:B------:R-:W-:Y:S02]  /*2cc0*/  USEL UR6, URZ, 0x1, UP0 ;  /* 0x00000001ff067887 */ /* 0x000fe40008000000 */
[----:B------:R-:W-:-:S04]  /*2cd0*/  USEL UR4, UR4, URZ, UP0 ;  /* 0x000000ff04047287 */ /* 0x000fc80008000000 */
[----:B------:R-:W-:Y:S01]  /*2ce0*/  ULEA UR5, UR4, UR13, 0x3 ;  /* 0x0000000d04057291 */ /* 0x000fe2000f8e18ff */
[----:B------:R-:W-:-:S04]  /*2cf0*/  LOP3.LUT R2, R12, UR6, RZ, 0x3c, !PT ;  /* 0x000000060c027c12 */ /* 0x000fc8000f8e3cff */
[----:B-1----:R-:W-:-:S04]  /*2d00*/  SHF.L.U32 R3, R2, 0x1f, RZ ;  /* 0x0000001f02037819 */ /* 0x002fc800000006ff */
[----:B------:R-:W1:Y:S02]  /*2d10*/  SYNCS.PHASECHK.TRANS64.TRYWAIT P0, [UR5], R3 ;  /* 0x00000003ff0075a7 */ /* 0x000e640008001105 */
[----:B-1----:R-:W-:Y:S05]  /*2d20*/  @!P0 BRA `(.L_x_45) ;  /* 0x0000005c00648947 */ /* 0x002fea0003800000 */
.L_x_147:
        /* <DEDUP_REMOVED lines=9> */
.L_x_149:
        /* <DEDUP_REMOVED lines=9> */
.L_x_151:
        /* <DEDUP_REMOVED lines=9> */
.L_x_153:
        /* <DEDUP_REMOVED lines=9> */
.L_x_155:
        /* <DEDUP_REMOVED lines=9> */
.L_x_157:
        /* <DEDUP_REMOVED lines=9> */
.L_x_159:
        /* <DEDUP_REMOVED lines=9> */
.L_x_161:
[----:B------:R-:W-:-:S04]  /*3120*/  UIADD3 UR4, UPT, UPT, UR4, 0x1, URZ ;  /* 0x0000000104047890 */ /* 0x000fc8000fffe0ff */
[----:B------:R-:W-:-:S04]  /*3130*/  UISETP.NE.AND UP0, UPT, UR4, 0xa, UPT ;  /* 0x0000000a0400788c */ /* 0x000fc8000bf05270 */
[----:B------:R-:W-:Y:S02]  /*3140*/  USEL UR5, URZ, 0x1, UP0 ;  /* 0x00000001ff057887 */ /* 0x000fe40008000000 */
[----:B------:R-:W-:-:S04]  /*3150*/  USEL UR4, UR4, URZ, UP0 ;  /* 0x000000ff04047287 */ /* 0x000fc80008000000 */
[----:B------:R-:W-:Y:S01]  /*3160*/  ULEA UR4, UR4, UR13, 0x3 ;  /* 0x0000000d04047291 */ /* 0x000fe2000f8e18ff */
[----:B-1----:R-:W-:-:S04]  /*3170*/  LOP3.LUT R3, R2, UR5, RZ, 0x3c, !PT ;  /* 0x0000000502037c12 */ /* 0x002fc8000f8e3cff */
[----:B------:R-:W-:Y:S01]  /*3180*/  SHF.L.U32 R3, R3, 0x1f, RZ ;  /* 0x0000001f03037819 */ /* 0x000fe200000006ff */
[----:B------:R-:W-:-:S07]  /*3190*/  IMAD.U32 R0, RZ, RZ, UR4 ;  /* 0x00000004ff007e24 */ /* 0x000fce000f8e00ff */
.L_x_53:
[----:B-1----:R1:W2:Y:S02]  /*31a0*/  SYNCS.PHASECHK.TRANS64.TRYWAIT P0, [R0+URZ], R3 ;  /* 0x00000003000075a7 */ /* 0x0022a400080011ff */
[----:B--2---:R-:W-:Y:S05]  /*31b0*/  @!P0 NANOSLEEP.SYNCS 0x989680 ;  /* 0x009896800000895d */ /* 0x004fea0003900000 */
[----:B------:R-:W2:Y:S02]  /*31c0*/  @!P0 SYNCS.PHASECHK.TRANS64 P0, [R0+URZ], R3 ;  /* 0x00000003000085a7 */ /* 0x000ea400080010ff */
[----:B--23--:R-:W-:Y:S05]  /*31d0*/  @P0 EXIT ;  /* 0x000000000000094d */ /* 0x00cfea0003800000 */
[----:B------:R-:W-:Y:S05]  /*31e0*/  BRA `(.L_x_53) ;  /* 0xfffffffc00ec7947 */ /* 0x000fea000383ffff */
.L_x_23:
[----:B------:R-:W2:Y:S02]  /*31f0*/  S2UR UR4, SR_CgaCtaId ;  /* 0x00000000000479c3 */ /* 0x000ea40000008800 */
[----:B--2---:R-:W-:-:S04]  /*3200*/  UISETP.NE.AND UP0, UPT, UR4, URZ, UPT ;  /* 0x000000ff0400728c */ /* 0x004fc8000bf05270 */
[----:B------:R-:W-:-:S09]  /*3210*/  UISETP.NE.OR UP0, UPT, UR22, 0x1, UP0 ;  /* 0x000000011600788c */ /* 0x000fd20008705670 */
[----:B------:R-:W-:Y:S05]  /*3220*/  BRA.U UP0, `(.L_x_54) ;  /* 0x00000005004c7547 */ /* 0x000fea000b800000 */
[----:B------:R-:W2:Y:S01]  /*3230*/  S2UR UR5, SR_CgaCtaId ;  /* 0x00000000000579c3 */ /* 0x000ea20000008800 */
[----:B------:R-:W-:Y:S01]  /*3240*/  UMOV UR4, 0x400 ;  /* 0x0000040000047882 */ /* 0x000fe20000000000 */
[----:B------:R-:W-:Y:S01]  /*3250*/  ISETP.GE.U32.AND P2, PT, R0, 0x8, PT ;  /* 0x000000080000780c */ /* 0x000fe20003f46070 */
[----:B------:R-:W-:Y:S01]  /*3260*/  IMAD.MOV.U32 R12, RZ, RZ, 0x1 ;  /* 0x00000001ff0c7424 */ /* 0x000fe200078e00ff */
[----:B------:R-:W-:Y:S02]  /*3270*/  CS2R R10, SRZ ;  /* 0x00000000000a7805 */ /* 0x000fe4000001ff00 */
[----:B------:R-:W-:Y:S01]  /*3280*/  CS2R R8, SRZ ;  /* 0x0000000000087805 */ /* 0x000fe2000001ff00 */
[----:B--2---:R-:W-:-:S03]  /*3290*/  ULEA UR6, UR5, UR4, 0x18 ;  /* 0x0000000405067291 */ /* 0x004fc6000f8ec0ff */
[----:B------:R-:W-:-:S09]  /*32a0*/  UMOV UR5, URZ ;  /* 0x000000ff00057c82 */ /* 0x000fd20008000000 */
.L_x_58:
[----:B------:R-:W-:Y:S02]  /*32b0*/  LEA R2, R8, UR6, 0x3 ;  /* 0x0000000608027c11 */ /* 0x000fe4000f8e18ff */
[----:B------:R-:W-:-:S03]  /*32c0*/  SHF.L.U32 R5, R9, 0x1f, RZ ;  /* 0x0000001f09057819 */ /* 0x000fc600000006ff */
[----:B------:R-:W-:Y:S01]  /*32d0*/  VIADD R4, R2, 0x150 ;  /* 0x0000015002047836 */ /* 0x000fe20000000000 */
[----:B------:R-:W2:Y:S02]  /*32e0*/  SYNCS.PHASECHK.TRANS64.TRYWAIT P0, [R2+URZ+0x140], R5 ;  /* 0x00014005020075a7 */ /* 0x000ea400080011ff */
[----:B--2---:R-:W-:Y:S05]  /*32f0*/  @!P0 BRA `(.L_x_55) ;  /* 0x0000005800b08947 */ /* 0x004fea0003800000 */
.L_x_162:
[----:B------:R-:W-:Y:S01]  /*3300*/  ULEA UR4, UR5, UR6, 0x3 ;  /* 0x0000000605047291 */ /* 0x000fe2000f8e18ff */
[----:B------:R-:W-:Y:S02]  /*3310*/  PRMT R4, RZ, 0x654, R4 ;  /* 0x00000654ff047816 */ /* 0x000fe40000000004 */
[----:B--2---:R-:W-:Y:S01]  /*3320*/  SHF.L.U32 R5, R12, 0x1f, RZ ;  /* 0x0000001f0c057819 */ /* 0x004fe200000006ff */
[----:B------:R-:W-:Y:S01]  /*3330*/  UIADD3 UR7, UPT, UPT, UR4, 0xe0, URZ ;  /* 0x000000e004077890 */ /* 0x000fe2000fffe0ff */
[----:B------:R2:W-:Y:S05]  /*3340*/  SYNCS.ARRIVE.TRANS64.RED.A1T0 RZ, [R4+URZ], RZ ;  /* 0x000000ff04ff79a7 */ /* 0x0005ea00081004ff */
[----:B------:R-:W-:Y:S01]  /*3350*/  IMAD.U32 R7, RZ, RZ, UR7 ;  /* 0x00000007ff077e24 */ /* 0x000fe2000f8e00ff */
[----:B------:R-:W3:Y:S04]  /*3360*/  SYNCS.PHASECHK.TRANS64.TRYWAIT P0, [UR4+0xf0], R5 ;  /* 0x0000f005ff0075a7 */ /* 0x000ee80008001104 */
[----:B------:R-:W-:Y:S01]  /*3370*/  PRMT R6, R0, 0x654, R7 ;  /* 0x0000065400067816 */ /* 0x000fe20000000007 */
[----:B--2---:R-:W-:Y:S01]  /*3380*/  @!P2 IMAD.MOV.U32 R4, RZ, RZ, 0x10 ;  /* 0x00000010ff04a424 */ /* 0x004fe200078e00ff */
[----:B---3--:R-:W-:Y:S06]  /*3390*/  @!P0 BRA `(.L_x_56) ;  /* 0x00000058009c8947 */ /* 0x008fec0003800000 */
.L_x_164:
[----:B------:R-:W-:Y:S01]  /*33a0*/  ULEA UR8, UR5, UR6, 0x4 ;  /* 0x0000000605087291 */ /* 0x000fe2000f8e20ff */
[----:B------:R-:W-:Y:S01]  /*33b0*/  SEL R3, R6, R3, !P2 ;  /* 0x0000000306037207 */ /* 0x000fe20005000000 */
[----:B------:R-:W-:Y:S01]  /*33c0*/  UIADD3 UR9, UPT, UPT, UR4, 0xe0, URZ ;  /* 0x000000e004097890 */ /* 0x000fe2000fffe0ff */
[----:B--2---:R-:W-:Y:S01]  /*33d0*/  LEA R2, R11, UR6, 0x3 ;  /* 0x000000060b027c11 */ /* 0x004fe2000f8e18ff */
[----:B------:R-:W-:Y:S01]  /*33e0*/  UIADD3 UR8, UPT, UPT, UR8, 0x170, URZ ;  /* 0x0000017008087890 */ /* 0x000fe2000fffe0ff */
[----:B------:R-:W-:Y:S01]  /*33f0*/  SHF.L.U32 R5, R10, 0x1f, RZ ;  /* 0x0000001f0a057819 */ /* 0x000fe200000006ff */
[----:B------:R2:W-:Y:S01]  /*3400*/  @!P2 SYNCS.ARRIVE.TRANS64.RED RZ, [R3+URZ], R4 ;  /* 0x0000000403ffa9a7 */ /* 0x0005e200080004ff */
[----:B------:R-:W-:Y:S01]  /*3410*/  UIADD3 UR4, UPT, UPT, UR5, 0x1, URZ ;  /* 0x0000000105047890 */ /* 0x000fe2000fffe0ff */
[----:B------:R-:W-:-:S03]  /*3420*/  VIADD R8, R8, 0x1 ;  /* 0x0000000108087836 */ /* 0x000fc60000000000 */
[----:B------:R-:W-:Y:S02]  /*3430*/  UISETP.NE.AND UP0, UPT, UR4, 0x2, UPT ;  /* 0x000000020400788c */ /* 0x000fe4000bf05270 */
[----:B------:R-:W-:Y:S06]  /*3440*/  UGETNEXTWORKID.BROADCAST [UR8], [UR9] ;  /* 0x00000000080073ca */ /* 0x000fec0008000100 */
[----:B------:R-:W-:Y:S01]  /*3450*/  USEL UR7, URZ, 0x1, UP0 ;  /* 0x00000001ff077887 */ /* 0x000fe20008000000 */
[----:B------:R-:W-:Y:S01]  /*3460*/  ISETP.NE.AND P0, PT, R8, 0x2, PT ;  /* 0x000000020800780c */ /* 0x000fe20003f05270 */
[----:B------:R-:W-:Y:S01]  /*3470*/  USEL UR5, UR4, URZ, UP0 ;  /* 0x000000ff04057287 */ /* 0x000fe20008000000 */
[----:B------:R-:W3:Y:S03]  /*3480*/  SYNCS.PHASECHK.TRANS64.TRYWAIT P1, [R2+URZ+0xe0], R5 ;  /* 0x0000e005020075a7 */ /* 0x000ee600080211ff */
[----:B------:R-:W-:Y:S01]  /*3490*/  LOP3.LUT R12, R12, UR7, RZ, 0x3c, !PT ;  /* 0x000000070c0c7c12 */ /* 0x000fe2000f8e3cff */
[----:B--23--:R-:W-:Y:S07]  /*34a0*/  @!P1 BRA `(.L_x_57) ;  /* 0x0000005800709947 */ /* 0x00cfee0003800000 */
.L_x_165:
[C---:B------:R-:W-:Y:S01]  /*34b0*/  LEA R4, R11.reuse, UR6, 0x4 ;  /* 0x000000060b047c11 */ /* 0x040fe2000f8e20ff */
[----:B--2---:R-:W-:Y:S01]  /*34c0*/  VIADD R2, R2, 0xf0 ;  /* 0x000000f002027836 */ /* 0x004fe20000000000 */
[----:B------:R-:W-:Y:S01]  /*34d0*/  SEL R8, R8, RZ, P0 ;  /* 0x000000ff08087207 */ /* 0x000fe20000000000 */
[----:B------:R-:W-:-:S03]  /*34e0*/  VIADD R11, R11, 0x1 ;  /* 0x000000010b0b7836 */ /* 0x000fc60000000000 */
[----:B------:R-:W2:Y:S01]  /*34f0*/  LDS.128 R4, [R4+0x170] ;  /* 0x0001700004047984 */ /* 0x000ea20000000c00 */
[----:B------:R-:W-:Y:S02]  /*3500*/  PRMT R2, RZ, 0x654, R2 ;  /* 0x00000654ff027816 */ /* 0x000fe40000000002 */
[C---:B------:R-:W-:Y:S01]  /*3510*/  ISETP.NE.AND P1, PT, R11.reuse, 0x2, PT ;  /* 0x000000020b00780c */ /* 0x040fe20003f25270 */
[----:B------:R-:W-:Y:S01]  /*3520*/  @!PT LDS RZ, [RZ] ;  /* 0x00000000fffff984 */ /* 0x000fe20000000800 */
[----:B------:R-:W-:Y:S01]  /*3530*/  @!PT LDS RZ, [RZ] ;  /* 0x00000000fffff984 */ /* 0x000fe20000000800 */
[----:B------:R-:W-:Y:S01]  /*3540*/  @!PT LDS RZ, [RZ] ;  /* 0x00000000fffff984 */ /* 0x000fe20000000800 */
[----:B------:R-:W-:Y:S01]  /*3550*/  @!PT LDS RZ, [RZ] ;  /* 0x00000000fffff984 */ /* 0x000fe20000000800 */
[----:B------:R3:W-:Y:S06]  /*3560*/  MEMBAR.ALL.CTA ;  /* 0x0000000000007992 */ /* 0x0007ec0000008000 */
[----:B---3--:R-:W3:Y:S01]  /*3570*/  FENCE.VIEW.ASYNC.S ;  /* 0x00000000000073c6 */ /* 0x008ee20000000000 */
[----:B------:R-:W-:Y:S01]  /*3580*/  SEL R11, R11, RZ, P1 ;  /* 0x000000ff0b0b7207 */ /* 0x000fe20000800000 */
[----:B---3--:R3:W-:Y:S01]  /*3590*/  SYNCS.ARRIVE.TRANS64.RED.A1T0 RZ, [R2+URZ], RZ ;  /* 0x000000ff02ff79a7 */ /* 0x0087e200081004ff */
[----:B--2---:R-:W-:-:S02]  /*35a0*/  LOP3.LUT P3, RZ, R6, 0x1, RZ, 0xc0, !PT ;  /* 0x0000000106ff7812 */ /* 0x004fc4000786c0ff */
[----:B------:R-:W-:-:S04]  /*35b0*/  SEL R5, RZ, 0x1, P1 ;  /* 0x00000001ff057807 */ /* 0x000fc80000800000 */
[----:B------:R-:W-:Y:S02]  /*35c0*/  LOP3.LUT R10, R10, R5, RZ, 0x3c, !PT ;  /* 0x000000050a0a7212 */ /* 0x000fe400078e3cff */
[----:B---3--:R-:W-:-:S04]  /*35d0*/  SEL R2, RZ, 0x1, P0 ;  /* 0x00000001ff027807 */ /* 0x008fc80000000000 */
[----:B------:R-:W-:Y:S01]  /*35e0*/  LOP3.LUT R9, R9, R2, RZ, 0x3c, !PT ;  /* 0x0000000209097212 */ /* 0x000fe200078e3cff */
[----:B------:R-:W-:Y:S06]  /*35f0*/  @P3 BRA `(.L_x_58) ;  /* 0xfffffffc002c3947 */ /* 0x000fec000383ffff */
[----:B------:R-:W-:Y:S01]  /*3600*/  ULEA UR4, UR5, UR6, 0x3 ;  /* 0x0000000605047291 */ /* 0x000fe2000f8e18ff */
[----:B------:R-:W-:-:S08]  /*3610*/  SHF.L.U32 R3, R12, 0x1f, RZ ;  /* 0x0000001f0c037819 */ /* 0x000fd000000006ff */
[----:B------:R-:W2:Y:S02]  /*3620*/  SYNCS.PHASECHK.TRANS64 P0, [UR4+0xf0], R3 ;  /* 0x0000f003ff0075a7 */ /* 0x000ea40008001004 */
[----:B--2---:R-:W-:Y:S05]  /*3630*/  @P0 BRA `(.L_x_59) ;  /* 0x0000000000080947 */ /* 0x004fea0003800000 */
[----:B------:R-:W2:Y:S02]  /*3640*/  SYNCS.PHASECHK.TRANS64.TRYWAIT P0, [UR4+0xf0], R3 ;  /* 0x0000f003ff0075a7 */ /* 0x000ea40008001104 */
[----:B--2---:R-:W-:Y:S05]  /*3650*/  @!P0 BRA `(.L_x_60) ;  /* 0x0000005800188947 */ /* 0x004fea0003800000 */
.L_x_59:
[----:B------:R-:W-:-:S04]  /*3660*/  UIADD3 UR7, UPT, UPT, UR5, 0x1, URZ ;  /* 0x0000000105077890 */ /* 0x000fc8000fffe0ff */
[----:B------:R-:W-:-:S04]  /*3670*/  UISETP.NE.AND UP0, UPT, UR7, 0x2, UPT ;  /* 0x000000020700788c */ /* 0x000fc8000bf05270 */
[----:B------:R-:W-:Y:S02]  /*3680*/  USEL UR8, URZ, 0x1, UP0 ;  /* 0x00000001ff087887 */ /* 0x000fe40008000000 */
[----:B------:R-:W-:-:S04]  /*3690*/  USEL UR7, UR7, URZ, UP0 ;  /* 0x000000ff07077287 */ /* 0x000fc80008000000 */
[----:B------:R-:W-:Y:S01]  /*36a0*/  ULEA UR7, UR7, UR6, 0x3 ;  /* 0x0000000607077291 */ /* 0x000fe2000f8e18ff */
[----:B--2---:R-:W-:-:S04]  /*36b0*/  LOP3.LUT R3, R12, UR8, RZ, 0x3c, !PT ;  /* 0x000000080c037c12 */ /* 0x004fc8000f8e3cff */
[----:B------:R-:W-:-:S04]  /*36c0*/  SHF.L.U32 R0, R3, 0x1f, RZ ;  /* 0x0000001f03007819 */ /* 0x000fc800000006ff */
[----:B------:R-:W2:Y:S02]  /*36d0*/  SYNCS.PHASECHK.TRANS64 P0, [UR7+0xf0], R0 ;  /* 0x0000f000ff0075a7 */ /* 0x000ea40008001007 */
[----:B-12---:R-:W-:Y:S05]  /*36e0*/  @P0 EXIT ;  /* 0x000000000000094d */ /* 0x006fea0003800000 */
[----:B------:R-:W-:Y:S02]  /*36f0*/  SHF.L.U32 R3, R3, 0x1f, RZ ;  /* 0x0000001f03037819 */ /* 0x000fe400000006ff */
[----:B------:R-:W-:-:S07]  /*3700*/  MOV R0, UR7 ;  /* 0x0000000700007c02 */ /* 0x000fce0008000f00 */
.L_x_61:
[----:B-1----:R1:W2:Y:S02]  /*3710*/  SYNCS.PHASECHK.TRANS64.TRYWAIT P0, [R0+URZ+0xf0], R3 ;  /* 0x0000f003000075a7 */ /* 0x0022a400080011ff */
[----:B--2---:R-:W-:Y:S05]  /*3720*/  @!P0 NANOSLEEP.SYNCS 0x989680 ;  /* 0x009896800000895d */ /* 0x004fea0003900000 */
[----:B------:R-:W2:Y:S02]  /*3730*/  @!P0 SYNCS.PHASECHK.TRANS64 P0, [R0+URZ+0xf0], R3 ;  /* 0x0000f003000085a7 */ /* 0x000ea400080010ff */
[----:B--2---:R-:W-:Y:S05]  /*3740*/  @P0 EXIT ;  /* 0x000000000000094d */ /* 0x004fea0003800000 */
[----:B------:R-:W-:Y:S05]  /*3750*/  BRA `(.L_x_61) ;  /* 0xfffffffc00ec7947 */ /* 0x000fea000383ffff */
.L_x_54:
[----:B------:R-:W-:Y:S05]  /*3760*/  BRA.U UP6, `(.L_x_62) ;  /* 0x0000001106dc7547 */ /* 0x000fea000b800000 */
[----:B------:R-:W2:Y:S01]  /*3770*/  S2UR UR7, SR_CgaCtaId ;  /* 0x00000000000779c3 */ /* 0x000ea20000008800 */
[----:B------:R-:W-:Y:S01]  /*3780*/  UMOV UR4, 0x40 ;  /* 0x0000004000047882 */ /* 0x000fe20000000000 */
[----:B------:R-:W-:Y:S01]  /*3790*/  NOP ;  /* 0x0000000000007918 */ /* 0x000fe20000000000 */
[----:B------:R-:W-:Y:S01]  /*37a0*/  UMOV UR6, 0x400 ;  /* 0x0000040000067882 */ /* 0x000fe20000000000 */
[----:B--2---:R-:W-:Y:S02]  /*37b0*/  ULEA UR5, UR7, UR4, 0x18 ;  /* 0x0000000407057291 */ /* 0x004fe4000f8ec0ff */
[----:B------:R-:W-:-:S07]  /*37c0*/  ULEA UR6, UR7, UR6, 0x18 ;  /* 0x0000000607067291 */ /* 0x000fce000f8ec0ff */
[----:B------:R-:W2:Y:S02]  /*37d0*/  LDS.U8 R0, [UR5+0x1c] ;  /* 0x00001c05ff007984 */ /* 0x000ea40008000000 */
[----:B--2---:R-:W-:-:S13]  /*37e0*/  ISETP.NE.AND P0, PT, R0, RZ, PT ;  /* 0x000000ff0000720c */ /* 0x004fda0003f05270 */
[----:B------:R-:W-:Y:S05]  /*37f0*/  @P0 BRA `(.L_x_63) ;  /* 0x0000000400080947 */ /* 0x000fea0003800000 */
[----:B------:R-:W-:Y:S02]  /*3800*/  UISETP.NE.U32.AND UP1, UPT, UR46, 0x1, UPT ;  /* 0x000000012e00788c */ /* 0x000fe4000bf25070 */
[----:B------:R-:W-:-:S07]  /*3810*/  UIADD3 UR7, UPT, UPT, UR5, 0x8, URZ ;  /* 0x0000000805077890 */ /* 0x000fce000fffe0ff */
[----:B------:R-:W-:Y:S05]  /*3820*/  BRA.U !UP1, `(.L_x_64) ;  /* 0x00000001099c7547 */ /* 0x000fea000b800000 */
[----:B------:R-:W-:Y:S01]  /*3830*/  ELECT P0, URZ, PT ;  /* 0x0000000000ff782f */ /* 0x000fe20003800000 */
[----:B------:R-:W-:-:S12]  /*3840*/  BSSY B0, `(.L_x_64) ;  /* 0x0000025000007945 */ /* 0x000fd80003800000 */
[----:B------:R-:W-:Y:S05]  /*3850*/  @!P0 BRA `(.L_x_65) ;  /* 0x00000000008c8947 */ /* 0x000fea0003800000 */
[----:B------:R-:W-:-:S05]  /*3860*/  UMOV UR4, 0x10 ;  /* 0x0000001000047882 */ /* 0x000fca0000000000 */
[----:B------:R-:W-:Y:S04]  /*3870*/  DEPBAR.LE SB2, 0x36 ;  /* 0x0000ad800000791a */ /* 0x000fe80000000000 */
[----:B------:R-:W2:Y:S02]  /*3880*/  UTCATOMSWS.2CTA.FIND_AND_SET.ALIGN UP0, UR4, UR4 ;  /* 0x00000004000475e3 */ /* 0x000ea40008200800 */
[----:B--2---:R-:W-:Y:S01]  /*3890*/  MOV R11, UR4 ;  /* 0x00000004000b7c02 */ /* 0x004fe20008000f00 */
[----:B------:R-:W-:Y:S06]  /*38a0*/  BRA.U UP0, `(.L_x_66) ;  /* 0x0000000100187547 */ /* 0x000fec000b800000 */
.L_x_67:
[----:B------:R-:W-:Y:S05]  /*38b0*/  NANOSLEEP 0x64 ;  /* 0x000000640000795d */ /* 0x000fea0003800000 */
[----:B------:R-:W-:-:S05]  /*38c0*/  UMOV UR4, 0x10 ;  /* 0x0000001000047882 */ /* 0x000fca0000000000 */
[----:B------:R-:W-:Y:S04]  /*38d0*/  DEPBAR.LE SB2, 0x36 ;  /* 0x0000ad800000791a */ /* 0x000fe80000000000 */
[----:B------:R-:W2:Y:S02]  /*38e0*/  UTCATOMSWS.2CTA.FIND_AND_SET.ALIGN UP0, UR4, UR4 ;  /* 0x00000004000475e3 */ /* 0x000ea40008200800 */
[----:B--2---:R-:W-:Y:S01]  /*38f0*/  MOV R11, UR4 ;  /* 0x00000004000b7c02 */ /* 0x004fe20008000f00 */
[----:B------:R-:W-:Y:S05]  /*3900*/  BRA.U !UP0, `(.L_x_67) ;  /* 0xfffffffd08e87547 */ /* 0x000fea000b83ffff */
.L_x_66:
[----:B------:R-:W2:Y:S01]  /*3910*/  LDS R7, [UR5+0x10] ;  /* 0x00001005ff077984 */ /* 0x000ea20008000800 */
[----:B------:R-:W-:Y:S01]  /*3920*/  IMAD.U32 R5, RZ, RZ, UR6 ;  /* 0x00000006ff057e24 */ /* 0x000fe2000f8e00ff */
[----:B------:R-:W-:-:S03]  /*3930*/  MOV R4, UR45 ;  /* 0x0000002d00047c02 */ /* 0x000fc60008000f00 */
[----:B------:R-:W-:Y:S01]  /*3940*/  VIADD R5, R5, 0x190 ;  /* 0x0000019005057836 */ /* 0x000fe20000000000 */
[----:B--2---:R-:W-:-:S04]  /*3950*/  SHF.L.U32 R7, R7, 0x1f, RZ ;  /* 0x0000001f07077819 */ /* 0x004fc800000006ff */
[----:B------:R-:W2:Y:S02]  /*3960*/  SYNCS.PHASECHK.TRANS64.TRYWAIT P0, [UR5+0x8], R7 ;  /* 0x00000807ff0075a7 */ /* 0x000ea40008001105 */
[----:B--2---:R-:W-:Y:S05]  /*3970*/  @P0 BRA `(.L_x_68) ;  /* 0x0000000000080947 */ /* 0x004fea0003800000 */
[----:B------:R-:W2:Y:S02]  /*3980*/  SYNCS.PHASECHK.TRANS64.TRYWAIT P0, [UR5+0x8], R7 ;  /* 0x00000807ff0075a7 */ /* 0x000ea40008001105 */
[----:B--2---:R-:W-:Y:S05]  /*3990*/  @!P0 BRA `(.L_x_69) ;  /* 0x0000005400608947 */ /* 0x004fea0003800000 */
.L_x_68:
[----:B--2---:R-:W-:Y:S01]  /*39a0*/  HFMA2 R0, -RZ, RZ, 0, 5.9604644775390625e-08 ;  /* 0x00000001ff007431 */ /* 0x004fe200000001ff */
[----:B------:R-:W-:Y:S01]  /*39b0*/  UPRMT UR4, UR45, 0x654, UR7 ;  /* 0x000006542d047896 */ /* 0x000fe20008000007 */
[----:B------:R-:W-:Y:S01]  /*39c0*/  IMAD.MOV.U32 R8, RZ, RZ, 0xffff ;  /* 0x0000ffffff087424 */ /* 0x000fe200078e00ff */
[----:B------:R-:W-:Y:S01]  /*39d0*/  PRMT R4, R4, 0x654, R5 ;  /* 0x0000065404047816 */ /* 0x000fe20000000005 */
[----:B------:R-:W-:Y:S02]  /*39e0*/  IMAD.MOV.U32 R6, RZ, RZ, 0x4 ;  /* 0x00000004ff067424 */ /* 0x000fe400078e00ff */
[----:B------:R-:W-:Y:S01]  /*39f0*/  IMAD.SHL.U32 R9, R11, 0x20, RZ ;  /* 0x000000200b097824 */ /* 0x000fe200078e00ff */
[----:B------:R-:W-:Y:S02]  /*3a00*/  MOV R5, UR4 ;  /* 0x0000000400057c02 */ /* 0x000fe40008000f00 */
[-C--:B------:R-:W-:Y:S01]  /*3a10*/  SHF.L.U32 R8, R8, R11.reuse, RZ ;  /* 0x0000000b08087219 */ /* 0x080fe200000006ff */
[----:B------:R2:W-:Y:S01]  /*3a20*/  SYNCS.ARRIVE.TRANS64.RED RZ, [UR4], R6 ;  /* 0x00000006ffff79a7 */ /* 0x0005e20008000404 */
[----:B------:R-:W-:Y:S01]  /*3a30*/  SHF.L.U32 R7, R0, R11, RZ ;  /* 0x0000000b00077219 */ /* 0x000fe200000006ff */
[----:B------:R2:W-:Y:S04]  /*3a40*/  STS [UR6+0x190], R9 ;  /* 0x00019009ff007988 */ /* 0x0005e80008000806 */
[----:B------:R2:W-:Y:S04]  /*3a50*/  STAS [R4.64], R11 ;  /* 0x0000000b04007dbd */ /* 0x0005e8000c0008ff */
[----:B------:R2:W-:Y:S04]  /*3a60*/  ATOMS.OR RZ, [UR5+0x14], R8 ;  /* 0x00001408ffff798c */ /* 0x0005e8000b000005 */
[----:B------:R2:W-:Y:S04]  /*3a70*/  ATOMS.OR RZ, [UR5+0x18], R7 ;  /* 0x00001807ffff798c */ /* 0x0005e8000b000005 */
[----:B------:R2:W-:Y:S02]  /*3a80*/  ATOMS.XOR RZ, [UR5+0x10], R0 ;  /* 0x00001000ffff798c */ /* 0x0005e4000b800005 */
.L_x_65:
[----:B-1----:R-:W-:Y:S05]  /*3a90*/  BSYNC B0 ;  /* 0x0000000000007941 */ /* 0x002fea0003800000 */
.L_x_64:
[----:B------:R-:W-:Y:S05]  /*3aa0*/  BRA.U UP1, `(.L_x_70) ;  /* 0x00000001016c7547 */ /* 0x000fea000b800000 */
[----:B------:R-:W-:-:S03]  /*3ab0*/  UMOV UR4, 0xffffffff ;  /* 0xffffffff00047882 */ /* 0x000fc60000000000 */
[----:B------:R-:W-:Y:S05]  /*3ac0*/  BRA.DIV UR4, `(.L_x_71) ;  /* 0x00000056042c7947 */ /* 0x000fea000b800000 */
[----:B------:R-:W-:-:S13]  /*3ad0*/  ELECT P0, URZ, PT ;  /* 0x0000000000ff782f */ /* 0x000fda0003800000 */
.L_x_169:
[----:B------:R-:W-:Y:S05]  /*3ae0*/  @!P0 BRA `(.L_x_70) ;  /* 0x00000000005c8947 */ /* 0x000fea0003800000 */
[----:B--2---:R-:W2:Y:S02]  /*3af0*/  LDS R5, [UR5+0x10] ;  /* 0x00001005ff057984 */ /* 0x004ea40008000800 */
[----:B--2---:R-:W-:-:S04]  /*3b00*/  SHF.L.U32 R5, R5, 0x1f, RZ ;  /* 0x0000001f05057819 */ /* 0x004fc800000006ff */
[----:B------:R-:W2:Y:S02]  /*3b10*/  SYNCS.PHASECHK.TRANS64.TRYWAIT P0, [UR5+0x8], R5 ;  /* 0x00000805ff0075a7 */ /* 0x000ea40008001105 */
[----:B--2---:R-:W-:Y:S05]  /*3b20*/  @P0 BRA `(.L_x_72) ;  /* 0x0000000000080947 */ /* 0x004fea0003800000 */
[----:B------:R-:W2:Y:S02]  /*3b30*/  SYNCS.PHASECHK.TRANS64.TRYWAIT P0, [UR5+0x8], R5 ;  /* 0x00000805ff0075a7 */ /* 0x000ea40008001105 */
[----:B--2---:R-:W-:Y:S05]  /*3b40*/  @!P0 BRA `(.L_x_73) ;  /* 0x0000005400308947 */ /* 0x004fea0003800000 */
.L_x_72:
[----:B------:R-:W3:Y:S01]  /*3b50*/  LDS R7, [UR6+0x190] ;  /* 0x00019006ff077984 */ /* 0x000ee20008000800 */
[----:B--2---:R-:W-:Y:S02]  /*3b60*/  HFMA2 R0, -RZ, RZ, 0, 5.9604644775390625e-08 ;  /* 0x00000001ff007431 */ /* 0x004fe400000001ff */
[----:B------:R-:W-:Y:S01]  /*3b70*/  IMAD.MOV.U32 R4, RZ, RZ, 0xffff ;  /* 0x0000ffffff047424 */ /* 0x000fe200078e00ff */
[----:B------:R-:W-:Y:S01]  /*3b80*/  UPRMT UR4, UR45, 0x654, UR7 ;  /* 0x000006542d047896 */ /* 0x000fe20008000007 */
[----:B---3--:R-:W-:-:S03]  /*3b90*/  IMAD.SHL.U32 R5, R7, 0x20, RZ ;  /* 0x0000002007057824 */ /* 0x008fc600078e00ff */
[-C--:B------:R-:W-:Y:S02]  /*3ba0*/  SHF.L.U32 R4, R4, R7.reuse, RZ ;  /* 0x0000000704047219 */ /* 0x080fe400000006ff */
[----:B------:R-:W-:Y:S01]  /*3bb0*/  SHF.L.U32 R7, R0, R7, RZ ;  /* 0x0000000700077219 */ /* 0x000fe200000006ff */
[----:B------:R3:W-:Y:S04]  /*3bc0*/  STS [UR6+0x190], R5 ;  /* 0x00019005ff007988 */ /* 0x0007e80008000806 */
[----:B------:R3:W-:Y:S04]  /*3bd0*/  ATOMS.OR RZ, [UR5+0x14], R4 ;  /* 0x00001404ffff798c */ /* 0x0007e8000b000005 */
[----:B------:R3:W-:Y:S01]  /*3be0*/  ATOMS.OR RZ, [UR5+0x18], R7 ;  /* 0x00001807ffff798c */ /* 0x0007e2000b000005 */
[----:B------:R-:W-:Y:S03]  /*3bf0*/  SYNCS.ARRIVE.TRANS64.RED.A1T0 RZ, [UR4], RZ ;  /* 0x000000ffffff79a7 */ /* 0x000fe60008100404 */
[----:B------:R3:W-:Y:S01]  /*3c00*/  ATOMS.XOR RZ, [UR5+0x10], R0 ;  /* 0x00001000ffff798c */ /* 0x0007e2000b800005 */
[----:B------:R-:W-:Y:S05]  /*3c10*/  BRA `(.L_x_70) ;  /* 0x0000000000107947 */ /* 0x000fea0003800000 */
.L_x_63:
[----:B------:R-:W-:Y:S02]  /*3c20*/  MOV R0, 0xffffffff ;  /* 0xffffffff00007802 */ /* 0x000fe40000000f00 */
[----:B------:R-:W-:-:S03]  /*3c30*/  MOV R4, 0x3c60 ;  /* 0x00003c6000047802 */ /* 0x000fc60000000f00 */
[----:B------:R2:W-:Y:S04]  /*3c40*/  STS [UR6+0x190], R0 ;  /* 0x00019000ff007988 */ /* 0x0005e80008000806 */
[----:B-12--5:R-:W-:Y:S05]  /*3c50*/  CALL.REL.NOINC `($__internal_1_$__cuda_sm10x_tcgen05_guardrail_trap_phase_invalid_during_alloc) ;  /* 0x0000005800907944 */ /* 0x026fea0003c00000 */
.L_x_70:
[----:B------:R-:W-:Y:S05]  /*3c60*/  WARPSYNC.ALL ;  /* 0x0000000000007948 */ /* 0x000fea0003800000 */
[----:B------:R-:W4:Y:S01]  /*3c70*/  S2UR UR4, SR_CgaCtaId ;  /* 0x00000000000479c3 */ /* 0x000f220000008800 */
[----:B------:R-:W-:Y:S01]  /*3c80*/  UMOV UR26, 0x400 ;  /* 0x00000400001a7882 */ /* 0x000fe20000000000 */
[----:B------:R-:W-:-:S06]  /*3c90*/  NOP ;  /* 0x0000000000007918 */ /* 0x000fcc0000000000 */
[----:B------:R-:W-:Y:S06]  /*3ca0*/  BAR.ARV 0x6, 0xa0 ;  /* 0x0182800000007b1d */ /* 0x000fec0000002000 */
[----:B------:R-:W1:Y:S01]  /*3cb0*/  LDCU UR6, c[0x0][0x38c] ;  /* 0x00007180ff0677ac */ /* 0x000e620008000800 */
[----:B------:R-:W-:Y:S01]  /*3cc0*/  LOP3.LUT R3, R3, 0xffff, RZ, 0xc0, !PT ;  /* 0x0000ffff03037812 */ /* 0x000fe200078ec0ff */
[----:B--2---:R-:W-:Y:S01]  /*3cd0*/  IMAD.MOV.U32 R9, RZ, RZ, 0x1 ;  /* 0x00000001ff097424 */ /* 0x004fe200078e00ff */
[----:B------:R-:W-:Y:S01]  /*3ce0*/  LOP3.LUT R2, R2, 0xffff, RZ, 0xc0, !PT ;  /* 0x0000ffff02027812 */ /* 0x000fe200078ec0ff */
[----:B------:R-:W-:Y:S01]  /*3cf0*/  IMAD.MOV.U32 R8, RZ, RZ, RZ ;  /* 0x000000ffff087224 */ /* 0x000fe200078e00ff */
[----:B------:R-:W-:Y:S01]  /*3d00*/  R2UR UR28, R3 ;  /* 0x00000000031c72ca */ /* 0x000fe200000e0000 */
[----:B------:R-:W-:Y:S01]  /*3d10*/  UMOV UR32, URZ ;  /* 0x000000ff00207c82 */ /* 0x000fe20008000000 */
[----:B------:R-:W-:-:S02]  /*3d20*/  R2UR UR42, R2 ;  /* 0x00000000022a72ca */ /* 0x000fc400000e0000 */
[----:B------:R-:W-:Y:S01]  /*3d30*/  CS2R R2, SRZ ;  /* 0x0000000000027805 */ /* 0x000fe2000001ff00 */
[----:B------:R-:W-:Y:S01]  /*3d40*/  UMOV UR23, URZ ;  /* 0x000000ff00177c82 */ /* 0x000fe20008000000 */
[----:B----4-:R-:W-:Y:S01]  /*3d50*/  ULEA UR26, UR4, UR26, 0x18 ;  /* 0x0000001a041a7291 */ /* 0x010fe2000f8ec0ff */
[----:B------:R-:W-:Y:S01]  /*3d60*/  UMOV UR22, URZ ;  /* 0x000000ff00167c82 */ /* 0x000fe20008000000 */
[----:B------:R-:W-:Y:S02]  /*3d70*/  UISETP.NE.AND UP3, UPT, UR46, URZ, UPT ;  /* 0x000000ff2e00728c */ /* 0x000fe4000bf65270 */
[----:B------:R-:W-:Y:S02]  /*3d80*/  UIADD3 UR5, UPT, UPT, UR26, 0x6400, URZ ;  /* 0x000064001a057890 */ /* 0x000fe4000fffe0ff */
[----:B------:R-:W-:-:S03]  /*3d90*/  UIADD3 UR4, UPT, UPT, UR26, 0x2e400, URZ ;  /* 0x0002e4001a047890 */ /* 0x000fc6000fffe0ff */
[----:B---3--:R-:W2:Y:S01]  /*3da0*/  LDS R0, [UR26+0x190] ;  /* 0x0001901aff007984 */ /* 0x008ea20008000800 */
[----:B-1----:R-:W-:Y:S02]  /*3db0*/  UIADD3 UR6, UPT, UPT, UR6, 0x3f, URZ ;  /* 0x0000003f06067890 */ /* 0x002fe4000fffe0ff */
[----:B------:R-:W-:Y:S02]  /*3dc0*/  USHF.R.U32.HI UR5, URZ, 0x4, UR5 ;  /* 0x00000004ff057899 */ /* 0x000fe40008011605 */
[----:B------:R-:W-:Y:S02]  /*3dd0*/  USHF.R.S32.HI UR33, URZ, 0x1f, UR6 ;  /* 0x0000001fff217899 */ /* 0x000fe40008011406 */
[----:B------:R-:W-:Y:S02]  /*3de0*/  USHF.R.U32.HI UR4, URZ, 0x4, UR4 ;  /* 0x00000004ff047899 */ /* 0x000fe40008011604 */
[----:B------:R-:W-:Y:S02]  /*3df0*/  ULEA.HI UR33, UR33, UR6, URZ, 0x6 ;  /* 0x0000000621217291 */ /* 0x000fe4000f8f30ff */
[----:B------:R-:W-:-:S02]  /*3e00*/  ULOP3.LUT UR5, UR5, 0x3fff, URZ, 0xc0, !UPT ;  /* 0x00003fff05057892 */ /* 0x000fc4000f8ec0ff */
[----:B------:R-:W-:Y:S02]  /*3e10*/  USHF.R.S32.HI UR33, URZ, 0x6, UR33 ;  /* 0x00000006ff217899 */ /* 0x000fe40008011421 */
[----:B------:R-:W-:Y:S02]  /*3e20*/  ULOP3.LUT UR30, UR4, 0x3fff, URZ, 0xc0, !UPT ;  /* 0x00003fff041e7892 */ /* 0x000fe4000f8ec0ff */
[----:B------:R-:W-:Y:S01]  /*3e30*/  UISETP.LT.AND UP0, UPT, UR33, 0x1, UPT ;  /* 0x000000012100788c */ /* 0x000fe2000bf01270 */
[----:B------:R-:W-:Y:S01]  /*3e40*/  UMOV UR40, 0x0 ;  /* 0x0000000000287882 */ /* 0x000fe20000000000 */
[----:B------:R-:W-:Y:S01]  /*3e50*/  UMOV UR41, 0x10100010 ;  /* 0x1010001000297882 */ /* 0x000fe20000000000 */
[----:B------:R-:W-:Y:S02]  /*3e60*/  ULOP3.LUT UR29, UR5, 0x10000, URZ, 0xfc, !UPT ;  /* 0x00010000051d7892 */ /* 0x000fe4000f8efcff */
[----:B------:R-:W-:Y:S02]  /*3e70*/  ULOP3.LUT UR30, UR30, 0x10000, URZ, 0xfc, !UPT ;  /* 0x000100001e1e7892 */ /* 0x000fe4000f8efcff */
[----:B------:R-:W-:Y:S01]  /*3e80*/  USEL UR43, UR33, 0x1, !UP0 ;  /* 0x00000001212b7887 */ /* 0x000fe2000c000000 */
[----:B------:R-:W-:Y:S01]  /*3e90*/  UMOV UR38, 0x0 ;  /* 0x0000000000267882 */ /* 0x000fe20000000000 */
[----:B------:R-:W-:Y:S01]  /*3ea0*/  UMOV UR39, 0x10100010 ;  /* 0x1010001000277882 */ /* 0x000fe20000000000 */
[----:B------:R-:W-:Y:S01]  /*3eb0*/  UMOV UR36, 0x0 ;  /* 0x0000000000247882 */ /* 0x000fe20000000000 */
[----:B------:R-:W-:Y:S01]  /*3ec0*/  UMOV UR37, 0x10100010 ;  /* 0x1010001000257882 */ /* 0x000fe20000000000 */
[----:B------:R-:W-:Y:S01]  /*3ed0*/  UMOV UR34, 0x0 ;  /* 0x0000000000227882 */ /* 0x000fe20000000000 */
[----:B------:R-:W-:Y:S01]  /*3ee0*/  UMOV UR35, 0x10100010 ;  /* 0x1010001000237882 */ /* 0x000fe20000000000 */
[----:B--2---:R-:W-:-:S15]  /*3ef0*/  R2UR UR44, R0 ;  /* 0x00000000002c72ca */ /* 0x004fde00000e0000 */
.L_x_81:
[C---:B------:R-:W-:Y:S02]  /*3f00*/  LEA R0, R8.reuse, UR26, 0x3 ;  /* 0x0000001a08007c11 */ /* 0x040fe4000f8e18ff */
[----:B------:R-:W-:Y:S02]  /*3f10*/  SHF.L.U32 R5, R3, 0x1f, RZ ;  /* 0x0000001f03057819 */ /* 0x000fe400000006ff */
[----:B------:R-:W-:Y:S02]  /*3f20*/  LEA R4, R8, UR26, 0x4 ;  /* 0x0000001a08047c11 */ /* 0x000fe4000f8e20ff */
[----:B------:R-:W1:Y:S02]  /*3f30*/  SYNCS.PHASECHK.TRANS64.TRYWAIT P0, [R0+URZ+0xe0], R5 ;  /* 0x0000e005000075a7 */ /* 0x000e6400080011ff */
[----:B-1-3--:R-:W-:Y:S05]  /*3f40*/  @!P0 BRA `(.L_x_74) ;  /* 0x0000005000488947 */ /* 0x00afea0003800000 */
.L_x_170:
[----:B-1----:R-:W1:Y:S01]  /*3f50*/  LDS.128 R4, [R4+0x170] ;  /* 0x0001700004047984 */ /* 0x002e620000000c00 */
[----:B------:R-:W-:Y:S02]  /*3f60*/  VIADD R0, R0, 0xf0 ;  /* 0x000000f000007836 */ /* 0x000fe40000000000 */
[----:B------:R-:W-:Y:S01]  /*3f70*/  VIADD R8, R8, 0x1 ;  /* 0x0000000108087836 */ /* 0x000fe20000000000 */
[----:B------:R-:W-:Y:S01]  /*3f80*/  @!PT LDS RZ, [RZ] ;  /* 0x00000000fffff984 */ /* 0x000fe20000000800 */
[----:B------:R-:W-:Y:S01]  /*3f90*/  @!PT LDS RZ, [RZ] ;  /* 0x00000000fffff984 */ /* 0x000fe20000000800 */
[----:B------:R-:W-:Y:S01]  /*3fa0*/  @!PT LDS RZ, [RZ] ;  /* 0x00000000fffff984 */ /* 0x000fe20000000800 */
[----:B------:R-:W-:Y:S01]  /*3fb0*/  @!PT LDS RZ, [RZ] ;  /* 0x00000000fffff984 */ /* 0x000fe20000000800 */
[----:B------:R2:W-:Y:S06]  /*3fc0*/  MEMBAR.ALL.CTA ;  /* 0x0000000000007992 */ /* 0x0005ec0000008000 */
[----:B--2---:R-:W2:Y:S01]  /*3fd0*/  FENCE.VIEW.ASYNC.S ;  /* 0x00000000000073c6 */ /* 0x004ea20000000000 */
[----:B------:R-:W-:-:S04]  /*3fe0*/  PRMT R0, RZ, 0x654, R0 ;  /* 0x00000654ff007816 */ /* 0x000fc80000000000 */
[----:B--2---:R2:W-:Y:S01]  /*3ff0*/  SYNCS.ARRIVE.TRANS64.RED.A1T0 RZ, [R0+URZ], RZ ;  /* 0x000000ff00ff79a7 */ /* 0x0045e200081004ff */
[----:B-1----:R-:W-:Y:S01]  /*4000*/  LOP3.LUT P1, RZ, R6, 0x1, RZ, 0xc0, !PT ;  /* 0x0000000106ff7812 */ /* 0x002fe2000782c0ff */
[----:B--2---:R-:W-:-:S12]  /*4010*/  BRA.U UP3, `(.L_x_75) ;  /* 0x0000000503087547 */ /* 0x004fd8000b800000 */
[----:B------:R-:W1:Y:S01]  /*4020*/  LDCU UR4, c[0x0][0x38c] ;  /* 0x00007180ff0477ac */ /* 0x000e620008000800 */
[----:B------:R-:W-:Y:S02]  /*4030*/  PLOP3.LUT P2, PT, PT, PT, PT, 0x80, 0x8 ;  /* 0x000000000008781c */ /* 0x000fe40003f4f070 */
[----:B------:R-:W-:Y:S01]  /*4040*/  SHF.L.U32 R5, R9, 0x1f, RZ ;  /* 0x0000001f09057819 */ /* 0x000fe200000006ff */
[----:B------:R-:W-:Y:S02]  /*4050*/  ULEA UR31, UR32, UR26, 0x3 ;  /* 0x0000001a201f7291 */ /* 0x000fe4000f8e18ff */
[----:B------:R-:W-:Y:S02]  /*4060*/  ULEA UR11, UR32, UR44, 0x6 ;  /* 0x0000002c200b7291 */ /* 0x000fe4000f8e30ff */
[----:B-1----:R-:W-:-:S06]  /*4070*/  UISETP.GE.AND UP0, UPT, UR4, 0x1, UPT ;  /* 0x000000010400788c */ /* 0x002fcc000bf06270 */
[----:B------:R-:W-:-:S05]  /*4080*/  PLOP3.LUT P0, PT, PT, PT, UP0, 0x80, 0x8 ;  /* 0x000000000008781c */ /* 0x000fca0003f0f008 */
[----:B------:R-:W-:-:S08]  /*4090*/  @UP0 ULEA UR4, UR23, UR26, 0x3 ;  /* 0x0000001a17040291 */ /* 0x000fd0000f8e18ff */
[----:B------:R-:W-:-:S04]  /*40a0*/  @P0 SHF.L.U32 R0, R2, 0x1f, RZ ;  /* 0x0000001f02000819 */ /* 0x000fc800000006ff */
[----:B------:R1:W2:Y:S01]  /*40b0*/  @P0 SYNCS.PHASECHK.TRANS64.TRYWAIT P2, [UR4], R0 ;  /* 0x00000000ff0005a7 */ /* 0x0002a20008041104 */
[----:B------:R-:W3:Y:S02]  /*40c0*/  SYNCS.PHASECHK.TRANS64.TRYWAIT P0, [UR31+0x120], R5 ;  /* 0x00012005ff0075a7 */ /* 0x000ee4000800111f */
[----:B-123--:R-:W-:Y:S05]  /*40d0*/  @!P0 BRA `(.L_x_76) ;  /* 0x0000004c00f88947 */ /* 0x00efea0003800000 */
.L_x_172:
[----:B------:R-:W-:Y:S01]  /*40e0*/  UMOV UR27, UR22 ;  /* 0x00000016001b7c82 */ /* 0x000fe20008000000 */
[----:B------:R-:W-:Y:S05]  /*40f0*/  BRA.U !UP0, `(.L_x_77) ;  /* 0x0000000108c07547 */ /* 0x000fea000b800000 */
[----:B------:R-:W-:Y:S02]  /*4100*/  UIADD3 UR27, UPT, UPT, UR43, UR22, URZ ;  /* 0x000000162b1b7290 */ /* 0x000fe4000fffe0ff */
[----:B------:R-:W-:Y:S01]  /*4110*/  UPLOP3.LUT UP2, UPT, UPT, UPT, UPT, 0x40, 0x4 ;  /* 0x000000000004789c */ /* 0x000fe20003f4e870 */
[----:B------:R-:W-:Y:S01]  /*4120*/  UMOV UR24, UR33 ;  /* 0x0000002100187c82 */ /* 0x000fe20008000000 */
[----:B------:R-:W-:-:S09]  /*4130*/  UMOV UR10, UR23 ;  /* 0x00000017000a7c82 */ /* 0x000fd20008000000 */
.L_x_80:
[----:B--2---:R-:W-:Y:S01]  /*4140*/  ULEA UR5, UR10, UR26, 0x3 ;  /* 0x0000001a0a057291 */ /* 0x004fe2000f8e18ff */
[----:B---3--:R-:W-:Y:S11]  /*4150*/  @P2 BRA `(.L_x_78) ;  /* 0x00000000000c2947 */ /* 0x008ff60003800000 */
[----:B-1----:R-:W-:Y:S04]  /*4160*/  SHF.L.U32 R5, R2, 0x1f, RZ ;  /* 0x0000001f02057819 */ /* 0x002fe800000006ff */
[----:B------:R-:W1:Y:S02]  /*4170*/  SYNCS.PHASECHK.TRANS64.TRYWAIT P0, [UR5], R5 ;  /* 0x00000005ff0075a7 */ /* 0x000e640008001105 */
[----:B-1----:R-:W-:Y:S05]  /*4180*/  @!P0 BRA `(.L_x_79) ;  /* 0x0000004c00e48947 */ /* 0x002fea0003800000 */
.L_x_78:
[----:B------:R-:W-:Y:S01]  /*4190*/  UISETP.NE.AND UP0, UPT, UR24, 0x1, UPT ;  /* 0x000000011800788c */ /* 0x000fe2000bf05270 */
[----:B------:R-:W-:Y:S01]  /*41a0*/  PLOP3.LUT P2, PT, PT, PT, PT, 0x80, 0x8 ;  /* 0x000000000008781c */ /* 0x000fe20003f4f070 */
[----:B------:R-:W-:Y:S02]  /*41b0*/  UIADD3 UR4, UPT, UPT, UR10, 0x1, URZ ;  /* 0x000000010a047890 */ /* 0x000fe4000fffe0ff */
[----:B------:R-:W-:Y:S02]  /*41c0*/  UIADD3 UR25, UPT, UPT, UR5, 0x50, URZ ;  /* 0x0000005005197890 */ /* 0x000fe4000fffe0ff */
[----:B------:R-:W-:Y:S01]  /*41d0*/  UISETP.NE.AND UP1, UPT, UR4, 0xa, UPT ;  /* 0x0000000a0400788c */ /* 0x000fe2000bf25270 */
[----:B------:R-:W-:Y:S01]  /*41e0*/  PLOP3.LUT P0, PT, PT, PT, UP0, 0x80, 0x8 ;  /* 0x000000000008781c */ /* 0x000fe20003f0f008 */
[----:B------:R-:W-:Y:S02]  /*41f0*/  UIADD3 UR22, UPT, UPT, UR22, 0x1, URZ ;  /* 0x0000000116167890 */ /* 0x000fe4000fffe0ff */
[----:B------:R-:W-:Y:S02]  /*4200*/  USEL UR6, URZ, 0x1, UP1 ;  /* 0x00000001ff067887 */ /* 0x000fe40008800000 */
[----:B------:R-:W-:Y:S02]  /*4210*/  USEL UR23, UR4, URZ, UP1 ;  /* 0x000000ff04177287 */ /* 0x000fe40008800000 */
[----:B------:R-:W-:Y:S02]  /*4220*/  UIADD3 UR24, UPT, UPT, UR24, -0x1, URZ ;  /* 0xffffffff18187890 */ /* 0x000fe4000fffe0ff */
[----:B------:R-:W-:Y:S01]  /*4230*/  @UP0 ULEA UR4, UR23, UR26, 0x3 ;  /* 0x0000001a17040291 */ /* 0x000fe2000f8e18ff */
[----:B------:R-:W-:Y:S01]  /*4240*/  LOP3.LUT R2, R2, UR6, RZ, 0x3c, !PT ;  /* 0x0000000602027c12 */ /* 0x000fe2000f8e3cff */
[----:B------:R-:W-:Y:S02]  /*4250*/  ULEA UR6, UR10, UR30, 0x8 ;  /* 0x0000001e0a067291 */ /* 0x000fe4000f8e40ff */
[----:B------:R-:W-:Y:S01]  /*4260*/  UISETP.NE.AND UP0, UPT, UR22, UR27, UPT ;  /* 0x0000001b1600728c */ /* 0x000fe2000bf05270 */
[----:B-1----:R-:W-:Y:S01]  /*4270*/  @P0 SHF.L.U32 R0, R2, 0x1f, RZ ;  /* 0x0000001f02000819 */ /* 0x002fe200000006ff */
[----:B------:R-:W-:Y:S02]  /*4280*/  UIADD3 UR20, UPT, UPT, UR6, 0x2, URZ ;  /* 0x0000000206147890 */ /* 0x000fe4000fffe0ff */
[----:B------:R-:W-:Y:S01]  /*4290*/  UIADD3 UR16, UPT, UPT, UR6, 0x4, URZ ;  /* 0x0000000406107890 */ /* 0x000fe2000fffe0ff */
[----:B------:R2:W3:Y:S01]  /*42a0*/  @P0 SYNCS.PHASECHK.TRANS64.TRYWAIT P2, [UR4], R0 ;  /* 0x00000000ff0005a7 */ /* 0x0004e20008041104 */
[----:B------:R-:W-:Y:S02]  /*42b0*/  ULEA UR4, UR10, UR29, 0xa ;  /* 0x0000001d0a047291 */ /* 0x000fe4000f8e50ff */
[----:B------:R-:W-:Y:S02]  /*42c0*/  UIADD3 UR12, UPT, UPT, UR6, 0x6, URZ ;  /* 0x00000006060c7890 */ /* 0x000fe4000fffe0ff */
[----:B------:R-:W-:Y:S02]  /*42d0*/  UIADD3 UR18, UPT, UPT, UR4, 0x2, URZ ;  /* 0x0000000204127890 */ /* 0x000fe4000fffe0ff */
[----:B------:R-:W-:Y:S02]  /*42e0*/  UIADD3 UR14, UPT, UPT, UR4, 0x4, URZ ;  /* 0x00000004040e7890 */ /* 0x000fe4000fffe0ff */
[----:B------:R-:W-:Y:S01]  /*42f0*/  UIADD3 UR8, UPT, UPT, UR4, 0x6, URZ ;  /* 0x0000000604087890 */ /* 0x000fe2000fffe0ff */
[----:B------:R-:W-:Y:S01]  /*4300*/  UMOV UR7, 0x40004040 ;  /* 0x4000404000077882 */ /* 0x000fe20000000000 */
[----:B------:R-:W-:Y:S01]  /*4310*/  UMOV UR5, 0x40004040 ;  /* 0x4000404000057882 */ /* 0x000fe20000000000 */
[----:B------:R-:W-:Y:S01]  /*4320*/  UMOV UR21, 0x40004040 ;  /* 0x4000404000157882 */ /* 0x000fe20000000000 */
[----:B------:R2:W-:Y:S01]  /*4330*/  UTCHMMA.2CTA gdesc[UR4], gdesc[UR6], tmem[UR11], tmem[UR40], idesc[UR41], UP2 ;  /* 0x00ff2806040075ea */ /* 0x0005e2000920000b */
[----:B------:R-:W-:Y:S01]  /*4340*/  UPLOP3.LUT UP2, UPT, UPT, UPT, UPT, 0x80, 0x8 ;  /* 0x000000000008789c */ /* 0x000fe20003f4f070 */
[----:B------:R-:W-:Y:S01]  /*4350*/  UMOV UR19, 0x40004040 ;  /* 0x4000404000137882 */ /* 0x000fe20000000000 */
[----:B------:R-:W-:Y:S01]  /*4360*/  UMOV UR17, 0x40004040 ;  /* 0x4000404000117882 */ /* 0x000fe20000000000 */
[----:B------:R2:W-:Y:S01]  /*4370*/  UTCHMMA.2CTA gdesc[UR18], gdesc[UR20], tmem[UR11], tmem[UR38], idesc[UR39], UPT ;  /* 0x00ff2614120075ea */ /* 0x0005e2000ba0000b */
[----:B------:R-:W-:Y:S01]  /*4380*/  UMOV UR15, 0x40004040 ;  /* 0x40004040000f7882 */ /* 0x000fe20000000000 */
[----:B------:R-:W-:Y:S01]  /*4390*/  UMOV UR13, 0x40004040 ;  /* 0x40004040000d7882 */ /* 0x000fe20000000000 */
[----:B------:R-:W-:Y:S01]  /*43a0*/  UMOV UR9, 0x40004040 ;  /* 0x4000404000097882 */ /* 0x000fe20000000000 */
[----:B------:R2:W-:Y:S01]  /*43b0*/  UTCHMMA.2CTA gdesc[UR14], gdesc[UR16], tmem[UR11], tmem[UR36], idesc[UR37], UPT ;  /* 0x00ff24100e0075ea */ /* 0x0005e2000ba0000b */
[----:B------:R2:W-:Y:S01]  /*43c0*/  UTCHMMA.2CTA gdesc[UR8], gdesc[UR12], tmem[UR11], tmem[UR34], idesc[UR35], UPT ;  /* 0x00ff220c080075ea */ /* 0x0005e2000ba0000b */
[----:B------:R2:W-:Y:S01]  /*43d0*/  UTCBAR.2CTA.MULTICAST [UR25], URZ, UR28 ;  /* 0x000000ff190073e9 */ /* 0x0005e2000820081c */
[----:B------:R-:W-:Y:S01]  /*43e0*/  UMOV UR10, UR23 ;  /* 0x00000017000a7c82 */ /* 0x000fe20008000000 */
[----:B------:R-:W-:Y:S05]  /*43f0*/  BRA.U UP0, `(.L_x_80) ;  /* 0xfffffffd00507547 */ /* 0x000fea000b83ffff */
.L_x_77:
[----:B--2---:R-:W-:Y:S01]  /*4400*/  UIADD3 UR4, UPT, UPT, UR31, 0x100, URZ ;  /* 0x000001001f047890 */ /* 0x004fe2000fffe0ff */
[----:B------:R-:W-:-:S08]  /*4410*/  UMOV UR22, UR27 ;  /* 0x0000001b00167c82 */ /* 0x000fd00008000000 */
[----:B------:R2:W-:Y:S01]  /*4420*/  UTCBAR.2CTA.MULTICAST [UR4], URZ, UR42 ;  /* 0x000000ff040073e9 */ /* 0x0005e2000820082a */
[----:B------:R-:W-:Y:S02]  /*4430*/  NOP ;  /* 0x0000000000007918 */ /* 0x000fe40000000000 */
.L_x_75:
[----:B--2---:R-:W-:Y:S01]  /*4440*/  UIADD3 UR4, UPT, UPT, UR32, 0x1, URZ ;  /* 0x0000000120047890 */ /* 0x004fe2000fffe0ff */
[----:B------:R-:W-:-:S03]  /*4450*/  ISETP.NE.AND P0, PT, R8, 0x2, PT ;  /* 0x000000020800780c */ /* 0x000fc60003f05270 */
[----:B------:R-:W-:Y:S01]  /*4460*/  UISETP.NE.AND UP0, UPT, UR4, 0x4, UPT ;  /* 0x000000040400788c */ /* 0x000fe2000bf05270 */
[----:B-1----:R-:W-:Y:S02]  /*4470*/  SEL R0, RZ, 0x1, P0 ;  /* 0x00000001ff007807 */ /* 0x002fe40000000000 */
[----:B------:R-:W-:Y:S01]  /*4480*/  SEL R8, R8, RZ, P0 ;  /* 0x000000ff08087207 */ /* 0x000fe20000000000 */
[----:B------:R-:W-:Y:S01]  /*4490*/  USEL UR5, URZ, 0x1, UP0 ;  /* 0x00000001ff057887 */ /* 0x000fe20008000000 */
[----:B------:R-:W-:Y:S01]  /*44a0*/  LOP3.LUT R3, R3, R0, RZ, 0x3c, !PT ;  /* 0x0000000003037212 */ /* 0x000fe200078e3cff */
[----:B------:R-:W-:-:S04]  /*44b0*/  USEL UR32, UR4, URZ, UP0 ;  /* 0x000000ff04207287 */ /* 0x000fc80008000000 */
[----:B------:R-:W-:Y:S01]  /*44c0*/  LOP3.LUT R9, R9, UR5, RZ, 0x3c, !PT ;  /* 0x0000000509097c12 */ /* 0x000fe2000f8e3cff */
[----:B------:R-:W-:Y:S07]  /*44d0*/  @P1 BRA `(.L_x_81) ;  /* 0xfffffff800881947 */ /* 0x000fee000383ffff */
[----:B------:R-:W1:Y:S01]  /*44e0*/  S2UR UR8, SR_CgaCtaId ;  /* 0x00000000000879c3 */ /* 0x000e620000008800 */
[----:B------:R-:W-:Y:S01]  /*44f0*/  ELECT P0, URZ, PT ;  /* 0x0000000000ff782f */ /* 0x000fe20003800000 */
[----:B------:R-:W-:Y:S01]  /*4500*/  HFMA2 R0, -RZ, RZ, 0, 5.9604644775390625e-08 ;  /* 0x00000001ff007431 */ /* 0x000fe200000001ff */
[----:B------:R-:W-:-:S05]  /*4510*/  UMOV UR4, 0x40 ;  /* 0x0000004000047882 */ /* 0x000fca0000000000 */
[----:B------:R-:W-:Y:S01]  /*4520*/  UVIRTCOUNT.DEALLOC.SMPOOL 0x80 ;  /* 0x000000800000784c */ /* 0x000fe20000000000 */
[----:B------:R-:W-:Y:S02]  /*4530*/  UISETP.NE.AND UP1, UPT, UR46, URZ, UPT ;  /* 0x000000ff2e00728c */ /* 0x000fe4000bf25270 */
[----:B-1----:R-:W-:-:S09]  /*4540*/  ULEA UR8, UR8, UR4, 0x18 ;  /* 0x0000000408087291 */ /* 0x002fd2000f8ec0ff */
[----:B------:R1:W-:Y:S01]  /*4550*/  @P0 STS.U8 [UR8+0x1c], R0 ;  /* 0x00001c00ff000988 */ /* 0x0003e20008000008 */
[----:B------:R-:W-:Y:S05]  /*4560*/  BRA.U UP1, `(.L_x_82) ;  /* 0x0000000101a07547 */ /* 0x000fea000b800000 */
[----:B------:R-:W-:Y:S01]  /*4570*/  UIADD3 UR7, UPT, UPT, UR26, 0x120, URZ ;  /* 0x000001201a077890 */ /* 0x000fe2000fffe0ff */
[----:B------:R-:W-:-:S03]  /*4580*/  SHF.L.U32 R3, R9, 0x1f, RZ ;  /* 0x0000001f09037819 */ /* 0x000fc600000006ff */
[----:B------:R-:W-:-:S09]  /*4590*/  ULEA UR4, UR32, UR7, 0x3 ;  /* 0x0000000720047291 */ /* 0x000fd2000f8e18ff */
[----:B------:R-:W2:Y:S02]  /*45a0*/  SYNCS.PHASECHK.TRANS64.TRYWAIT P0, [UR4], R3 ;  /* 0x00000003ff0075a7 */ /* 0x000ea40008001104 */
[----:B--2---:R-:W-:Y:S05]  /*45b0*/  @!P0 BRA `(.L_x_83) ;  /* 0x0000004800f08947 */ /* 0x004fea0003800000 */
.L_x_175:
        /* <DEDUP_REMOVED lines=9> */
.L_x_177:
        /* <DEDUP_REMOVED lines=9> */
.L_x_179:
[----:B------:R-:W-:-:S04]  /*46e0*/  UIADD3 UR4, UPT, UPT, UR4, 0x1, URZ ;  /* 0x0000000104047890 */ /* 0x000fc8000fffe0ff */
[----:B------:R-:W-:-:S04]  /*46f0*/  UISETP.NE.AND UP0, UPT, UR4, 0x4, UPT ;  /* 0x000000040400788c */ /* 0x000fc8000bf05270 */
[----:B------:R-:W-:Y:S02]  /*4700*/  USEL UR5, URZ, 0x1, UP0 ;  /* 0x00000001ff057887 */ /* 0x000fe40008000000 */
[----:B------:R-:W-:-:S04]  /*4710*/  USEL UR4, UR4, URZ, UP0 ;  /* 0x000000ff04047287 */ /* 0x000fc80008000000 */
[----:B------:R-:W-:Y:S01]  /*4720*/  ULEA UR4, UR4, UR7, 0x3 ;  /* 0x0000000704047291 */ /* 0x000fe2000f8e18ff */
[----:B-1----:R-:W-:-:S04]  /*4730*/  LOP3.LUT R3, R2, UR5, RZ, 0x3c, !PT ;  /* 0x0000000502037c12 */ /* 0x002fc8000f8e3cff */
[----:B------:R-:W-:Y:S01]  /*4740*/  SHF.L.U32 R3, R3, 0x1f, RZ ;  /* 0x0000001f03037819 */ /* 0x000fe200000006ff */
[----:B------:R-:W-:-:S04]  /*4750*/  IMAD.U32 R0, RZ, RZ, UR4 ;  /* 0x00000004ff007e24 */ /* 0x000fc8000f8e00ff */
[----:B------:R1:W2:Y:S03]  /*4760*/  SYNCS.PHASECHK.TRANS64.TRYWAIT P0, [R0+URZ], R3 ;  /* 0x00000003000075a7 */ /* 0x0002a600080011ff */
[----:B--2---:R-:W-:Y:S05]  /*4770*/  @!P0 NANOSLEEP.SYNCS 0x989680 ;  /* 0x009896800000895d */ /* 0x004fea0003900000 */
[----:B------:R-:W2:Y:S02]  /*4780*/  @!P0 SYNCS.PHASECHK.TRANS64 P0, [R0+URZ], R3 ;  /* 0x00000003000085a7 */ /* 0x000ea400080010ff */
[----:B--2---:R-:W-:Y:S05]  /*4790*/  @P0 BRA `(.L_x_86) ;  /* 0x0000000000200947 */ /* 0x004fea0003800000 */
.L_x_87:
[----:B--2---:R2:W4:Y:S02]  /*47a0*/  SYNCS.PHASECHK.TRANS64.TRYWAIT P0, [R0+URZ], R3 ;  /* 0x00000003000075a7 */ /* 0x00452400080011ff */
[----:B----4-:R-:W-:Y:S05]  /*47b0*/  @!P0 NANOSLEEP.SYNCS 0x989680 ;  /* 0x009896800000895d */ /* 0x010fea0003900000 */
[----:B------:R-:W4:Y:S02]  /*47c0*/  @!P0 SYNCS.PHASECHK.TRANS64 P0, [R0+URZ], R3 ;  /* 0x00000003000085a7 */ /* 0x000f2400080010ff */
[----:B----4-:R-:W-:Y:S05]  /*47d0*/  @!P0 BRA `(.L_x_87) ;  /* 0xfffffffc00f08947 */ /* 0x010fea000383ffff */
[----:B------:R-:W-:Y:S05]  /*47e0*/  BRA `(.L_x_86) ;  /* 0x00000000000c7947 */ /* 0x000fea0003800000 */
.L_x_82:
[----:B------:R-:W-:-:S04]  /*47f0*/  UIADD3 UR4, UPT, UPT, UR26, 0x160, URZ ;  /* 0x000001601a047890 */ /* 0x000fc8000fffe0ff */
[----:B------:R-:W-:-:S09]  /*4800*/  UPRMT UR4, UR45, 0x654, UR4 ;  /* 0x000006542d047896 */ /* 0x000fd20008000004 */
[----:B------:R-:W-:Y:S03]  /*4810*/  SYNCS.ARRIVE.TRANS64.RED.A1T0 RZ, [UR4], RZ ;  /* 0x000000ffffff79a7 */ /* 0x000fe60008100404 */
.L_x_86:
[----:B-12---:R-:W-:Y:S01]  /*4820*/  SHF.L.U32 R3, RZ, 0x1f, RZ ;  /* 0x0000001fff037819 */ /* 0x006fe200000006ff */
[----:B------:R-:W-:Y:S01]  /*4830*/  UIADD3 UR4, UPT, UPT, UR26, 0x160, URZ ;  /* 0x000001601a047890 */ /* 0x000fe2000fffe0ff */
[----:B------:R-:W-:Y:S02]  /*4840*/  PLOP3.LUT P0, PT, PT, PT, UP1, 0x80, 0x8 ;  /* 0x000000000008781c */ /* 0x000fe40003f0f018 */
[----:B------:R-:W1:Y:S02]  /*4850*/  SYNCS.PHASECHK.TRANS64.TRYWAIT P1, [UR26+0x160], R3 ;  /* 0x00016003ff0075a7 */ /* 0x000e64000802111a */
[----:B-1----:R-:W-:Y:S09]  /*4860*/  @!P1 BRA `(.L_x_88) ;  /* 0x00000048008c9947 */ /* 0x002ff20003800000 */
.L_x_181:
[----:B------:R-:W-:Y:S01]  /*4870*/  @!UP1 UPRMT UR4, UR45, 0x654, UR4 ;  /* 0x000006542d049896 */ /* 0x000fe20008000004 */
[----:B------:R-:W-:Y:S01]  /*4880*/  UMOV UR5, 0xffff ;  /* 0x0000ffff00057882 */ /* 0x000fe20000000000 */
[----:B------:R-:W-:-:S07]  /*4890*/  UMOV UR6, 0x1 ;  /* 0x0000000100067882 */ /* 0x000fce0000000000 */
[----:B------:R-:W-:Y:S01]  /*48a0*/  @!P0 SYNCS.ARRIVE.TRANS64.RED.A1T0 RZ, [UR4], RZ ;  /* 0x000000ffffff89a7 */ /* 0x000fe20008100404 */
[----:B------:R-:W-:Y:S01]  /*48b0*/  NOP ;  /* 0x0000000000007918 */ /* 0x000fe20000000000 */
[----:B-1----:R-:W1:Y:S01]  /*48c0*/  LDS R0, [UR8+0x14] ;  /* 0x00001408ff007984 */ /* 0x002e620008000800 */
[----:B------:R-:W-:-:S04]  /*48d0*/  ULOP3.LUT UR4, UR44, 0xffff, URZ, 0xc0, !UPT ;  /* 0x0000ffff2c047892 */ /* 0x000fc8000f8ec0ff */
[----:B------:R-:W-:-:S04]  /*48e0*/  USHF.R.U32.HI UR4, URZ, 0x5, UR4 ;  /* 0x00000005ff047899 */ /* 0x000fc80008011604 */
[----:B------:R-:W-:Y:S02]  /*48f0*/  USHF.L.U32 UR5, UR5, UR4, URZ ;  /* 0x0000000405057299 */ /* 0x000fe400080006ff */
[----:B------:R-:W-:-:S04]  /*4900*/  USHF.L.U32 UR4, UR6, UR4, URZ ;  /* 0x0000000406047299 */ /* 0x000fc800080006ff */
[----:B-1----:R-:W-:-:S04]  /*4910*/  LOP3.LUT R0, R0, UR5, RZ, 0xc0, !PT ;  /* 0x0000000500007c12 */ /* 0x002fc8000f8ec0ff */
[----:B------:R-:W-:-:S13]  /*4920*/  ISETP.NE.AND P0, PT, R0, UR5, PT ;  /* 0x0000000500007c0c */ /* 0x000fda000bf05270 */
[----:B------:R-:W-:Y:S05]  /*4930*/  @P0 BRA `(.L_x_89) ;  /* 0x0000000000580947 */ /* 0x000fea0003800000 */
[----:B------:R-:W1:Y:S02]  /*4940*/  LDS R0, [UR8+0x18] ;  /* 0x00001808ff007984 */ /* 0x000e640008000800 */
[----:B-1----:R-:W-:-:S04]  /*4950*/  LOP3.LUT R0, R0, UR4, RZ, 0xc0, !PT ;  /* 0x0000000400007c12 */ /* 0x002fc8000f8ec0ff */
[----:B------:R-:W-:-:S13]  /*4960*/  ISETP.NE.AND P0, PT, R0, UR4, PT ;  /* 0x0000000400007c0c */ /* 0x000fda000bf05270 */
[----:B------:R-:W-:Y:S05]  /*4970*/  @P0 BRA `(.L_x_90) ;  /* 0x00000000003c0947 */ /* 0x000fea0003800000 */
[----:B------:R-:W1:Y:S01]  /*4980*/  S2R R2, SR_LANEID ;  /* 0x0000000000027919 */ /* 0x000e620000000000 */
[----:B------:R-:W-:Y:S01]  /*4990*/  ULOP3.LUT UR5, URZ, UR5, URZ, 0x33, !UPT ;  /* 0x00000005ff057292 */ /* 0x000fe2000f8e33ff */
[----:B------:R-:W-:Y:S01]  /*49a0*/  LOP3.LUT R4, RZ, UR4, RZ, 0x33, !PT ;  /* 0x00000004ff047c12 */ /* 0x000fe2000f8e33ff */
[----:B------:R-:W-:Y:S02]  /*49b0*/  VOTEU.ANY UR4, UPT, PT ;  /* 0x0000000000047886 */ /* 0x000fe400038e0100 */
[----:B------:R-:W-:Y:S01]  /*49c0*/  UFLO.U32 UR4, UR4 ;  /* 0x00000004000472bd */ /* 0x000fe200080e0000 */
[----:B------:R-:W2:Y:S01]  /*49d0*/  REDUX UR6, R4 ;  /* 0x00000000040673c4 */ /* 0x000ea20000000000 */
[----:B------:R-:W-:-:S06]  /*49e0*/  IMAD.U32 R0, RZ, RZ, UR5 ;  /* 0x00000005ff007e24 */ /* 0x000fcc000f8e00ff */
[----:B------:R4:W-:Y:S01]  /*49f0*/  UTCATOMSWS.AND URZ, UR5 ;  /* 0x0000000500ff79e3 */ /* 0x0009e20008000000 */
[----:B------:R-:W3:Y:S01]  /*4a00*/  REDUX UR7, R0 ;  /* 0x00000000000773c4 */ /* 0x000ee20000000000 */
[----:B-1----:R-:W-:Y:S01]  /*4a10*/  ISETP.EQ.U32.AND P0, PT, R2, UR4, PT ;  /* 0x0000000402007c0c */ /* 0x002fe2000bf02070 */
[----:B--2---:R-:W-:Y:S01]  /*4a20*/  IMAD.U32 R2, RZ, RZ, UR6 ;  /* 0x00000006ff027e24 */ /* 0x004fe2000f8e00ff */
[----:B---3--:R-:W-:-:S11]  /*4a30*/  MOV R3, UR7 ;  /* 0x0000000700037c02 */ /* 0x008fd60008000f00 */
[----:B------:R4:W-:Y:S04]  /*4a40*/  @P0 ATOMS.AND RZ, [UR8+0x14], R3 ;  /* 0x00001403ffff098c */ /* 0x0009e8000a800008 */
[----:B------:R4:W-:Y:S01]  /*4a50*/  @P0 ATOMS.AND RZ, [UR8+0x18], R2 ;  /* 0x00001802ffff098c */ /* 0x0009e2000a800008 */
[----:B------:R-:W-:Y:S05]  /*4a60*/  BRA `(.L_x_91) ;  /* 0x0000000000147947 */ /* 0x000fea0003800000 */
.L_x_90:
[----:B------:R-:W-:Y:S02]  /*4a70*/  MOV R2, 0x4a90 ;  /* 0x00004a9000027802 */ /* 0x000fe40000000f00 */
[----:B---3-5:R-:W-:Y:S05]  /*4a80*/  CALL.REL.NOINC `($__internal_0_$__cuda_sm10x_tcgen05_guardrail_trap_col_being_dealloced_not_returned_by_alloc) ;  /* 0x0000004800f87944 */ /* 0x028fea0003c00000 */
[----:B------:R-:W-:Y:S05]  /*4a90*/  BRA `(.L_x_91) ;  /* 0x0000000000087947 */ /* 0x000fea0003800000 */
.L_x_89:
[----:B------:R-:W-:Y:S02]  /*4aa0*/  MOV R2, 0x4ac0 ;  /* 0x00004ac000027802 */ /* 0x000fe40000000f00 */
[----:B---3-5:R-:W-:Y:S05]  /*4ab0*/  CALL.REL.NOINC `($__internal_2_$__cuda_sm10x_tcgen05_guardrail_trap_unallocated_columns_being_dealloced) ;  /* 0x0000004c00047944 */ /* 0x028fea0003c00000 */
.L_x_91:
[----:B------:R-:W-:Y:S01]  /*4ac0*/  NOP ;  /* 0x0000000000007918 */ /* 0x000fe20000000000 */
[----:B----4-:R-:W-:Y:S05]  /*4ad0*/  EXIT ;  /* 0x000000000000794d */ /* 0x010fea0003800000 */
.L_x_62:
[----:B------:R-:W-:-:S09]  /*4ae0*/  UISETP.NE.OR UP0, UPT, UR22, 0x3, !UP5 ;  /* 0x000000031600788c */ /* 0x000fd2000ef05670 */
[----:B------:R-:W-:Y:S05]  /*4af0*/  BRA.U UP0, `(.L_x_92) ;  /* 0x0000000d00fc7547 */ /* 0x000fea000b800000 */
[----:B------:R-:W2:Y:S01]  /*4b00*/  S2UR UR6, SR_CgaCtaId ;  /* 0x00000000000679c3 */ /* 0x000ea20000008800 */
[----:B------:R-:W3:Y:S01]  /*4b10*/  LDCU UR33, c[0x0][0x370] ;  /* 0x00006e00ff2177ac */ /* 0x000ee20008000800 */
[----:B------:R-:W-:Y:S02]  /*4b20*/  HFMA2 R13, -RZ, RZ, 0, 0 ;  /* 0x00000000ff0d7431 */ /* 0x000fe400000001ff */
[----:B------:R-:W-:Y:S01]  /*4b30*/  IMAD.MOV.U32 R15, RZ, RZ, 0x1 ;  /* 0x00000001ff0f7424 */ /* 0x000fe200078e00ff */
[----:B------:R-:W-:Y:S01]  /*4b40*/  MOV R7, 0x2000 ;  /* 0x0000200000077802 */ /* 0x000fe20000000f00 */
[----:B------:R-:W3:Y:S01]  /*4b50*/  LDCU.128 UR28, c[0x0][0xb10] ;  /* 0x00016200ff1c77ac */ /* 0x000ee20008000c00 */
[----:B------:R-:W-:Y:S01]  /*4b60*/  IMAD.MOV.U32 R14, RZ, RZ, RZ ;  /* 0x000000ffff0e7224 */ /* 0x000fe200078e00ff */
[----:B------:R-:W4:Y:S01]  /*4b70*/  LDC.64 R16, c[0x0][0x348] ;  /* 0x0000d200ff107b82 */ /* 0x000f220000000a00 */
[----:B------:R-:W1:Y:S01]  /*4b80*/  LDCU UR27, c[0x0][0x374] ;  /* 0x00006e80ff1b77ac */ /* 0x000e620008000800 */
[----:B------:R-:W1:Y:S06]  /*4b90*/  LDCU UR15, c[0x0][0xb0c] ;  /* 0x00016180ff0f77ac */ /* 0x000e6c0008000800 */
[----:B------:R-:W4:Y:S01]  /*4ba0*/  LDC.64 R2, c[0x0][0x888] ;  /* 0x00022200ff027b82 */ /* 0x000f220000000a00 */
[----:B------:R-:W1:Y:S01]  /*4bb0*/  LDCU UR38, c[0x0][0xb20] ;  /* 0x00016400ff2677ac */ /* 0x000e620008000800 */
[----:B------:R-:W1:Y:S06]  /*4bc0*/  LDCU UR4, c[0x0][0xb30] ;  /* 0x00016600ff0477ac */ /* 0x000e6c0008000800 */
[----:B------:R-:W4:Y:S01]  /*4bd0*/  LDC.64 R4, c[0x0][0x890] ;  /* 0x00022400ff047b82 */ /* 0x000f220000000a00 */
[----:B------:R-:W-:Y:S01]  /*4be0*/  UMOV UR24, 0x400 ;  /* 0x0000040000187882 */ /* 0x000fe20000000000 */
[----:B------:R-:W-:-:S02]  /*4bf0*/  UPLOP3.LUT UP3, UPT, UPT, UPT, UPT, 0x40, 0x4 ;  /* 0x000000000004789c */ /* 0x000fc40003f6e870 */
[----:B--2---:R-:W-:Y:S02]  /*4c00*/  ULEA UR24, UR6, UR24, 0x18 ;  /* 0x0000001806187291 */ /* 0x004fe4000f8ec0ff */
[----:B---3--:R-:W-:Y:S02]  /*4c10*/  UIMAD.WIDE.U32 UR6, UR33, UR28, URZ ;  /* 0x0000001c210672a5 */ /* 0x008fe4000f8e00ff */
[----:B-1----:R-:W-:Y:S02]  /*4c20*/  UIMAD.WIDE.U32 UR8, UR27, UR31, URZ ;  /* 0x0000001f1b0872a5 */ /* 0x002fe4000f8e00ff */
[----:B------:R-:W-:Y:S02]  /*4c30*/  UISETP.GE.AND UP0, UPT, UR40, 0x1, UPT ;  /* 0x000000012800788c */ /* 0x000fe4000bf06270 */
[----:B------:R-:W-:Y:S01]  /*4c40*/  UISETP.NE.AND UP4, UPT, UR40, 0x1, UPT ;  /* 0x000000012800788c */ /* 0x000fe2000bf85270 */
[----:B------:R-:W-:Y:S02]  /*4c50*/  UMOV UR6, UR7 ;  /* 0x0000000700067c82 */ /* 0x000fe40008000000 */
[----:B------:R-:W-:Y:S01]  /*4c60*/  UMOV UR34, UR9 ;  /* 0x0000000900227c82 */ /* 0x000fe20008000000 */
[----:B------:R-:W1:Y:S01]  /*4c70*/  LDCU.64 UR16, c[0x0][0xb28] ;  /* 0x00016500ff1077ac */ /* 0x000e620008000a00 */
[----:B------:R-:W-:-:S02]  /*4c80*/  UISETP.NE.AND UP6, UPT, UR15, 0x1, UPT ;  /* 0x000000010f00788c */ /* 0x000fc4000bfc5270 */
[----:B------:R-:W-:Y:S02]  /*4c90*/  UISETP.NE.AND UP5, UPT, UR30, 0x1, UPT ;  /* 0x000000011e00788c */ /* 0x000fe4000bfa5270 */
[----:B------:R-:W-:Y:S02]  /*4ca0*/  USHF.R.U32.HI UR35, URZ, UR29, UR6 ;  /* 0x0000001dff237299 */ /* 0x000fe40008011606 */
[----:B------:R-:W-:Y:S02]  /*4cb0*/  USHF.R.U32.HI UR34, URZ, UR38, UR34 ;  /* 0x00000026ff227299 */ /* 0x000fe40008011622 */
[----:B------:R-:W-:Y:S01]  /*4cc0*/  UISETP.NE.AND UP2, UPT, UR4, 0x1, UPT ;  /* 0x000000010400788c */ /* 0x000fe2000bf45270 */
[----:B------:R-:W-:-:S10]  /*4cd0*/  UMOV UR12, URZ ;  /* 0x000000ff000c7c82 */ /* 0x000fd40008000000 */
.L_x_101:
[C---:B------:R-:W-:Y:S02]  /*4ce0*/  LEA R12, R14.reuse, UR24, 0x3 ;  /* 0x000000180e0c7c11 */ /* 0x040fe4000f8e18ff */
[----:B------:R-:W-:Y:S02]  /*4cf0*/  SHF.L.U32 R9, R13, 0x1f, RZ ;  /* 0x0000001f0d097819 */ /* 0x000fe400000006ff */
[----:B------:R-:W-:Y:S02]  /*4d00*/  LEA R10, R14, UR24, 0x4 ;  /* 0x000000180e0a7c11 */ /* 0x000fe4000f8e20ff */
[----:B------:R-:W2:Y:S02]  /*4d10*/  SYNCS.PHASECHK.TRANS64.TRYWAIT P0, [R12+URZ+0xe0], R9 ;  /* 0x0000e0090c0075a7 */ /* 0x000ea400080011ff */
[----:B--23--:R-:W-:Y:S05]  /*4d20*/  @!P0 BRA `(.L_x_93) ;  /* 0x0000004400748947 */ /* 0x00cfea0003800000 */
.L_x_182:
[----:B--2---:R-:W2:Y:S01]  /*4d30*/  LDS.128 R8, [R10+0x170] ;  /* 0x000170000a087984 */ /* 0x004ea20000000c00 */
[----:B------:R-:W-:Y:S01]  /*4d40*/  UISETP.GE.AND UP0, UPT, UR40, 0x1, UPT ;  /* 0x000000012800788c */ /* 0x000fe2000bf06270 */
[----:B------:R-:W-:Y:S01]  /*4d50*/  @!PT LDS RZ, [RZ] ;  /* 0x00000000fffff984 */ /* 0x000fe20000000800 */
[----:B------:R-:W-:Y:S01]  /*4d60*/  @!PT LDS RZ, [RZ] ;  /* 0x00000000fffff984 */ /* 0x000fe20000000800 */
[----:B------:R-:W-:Y:S01]  /*4d70*/  @!PT LDS RZ, [RZ] ;  /* 0x00000000fffff984 */ /* 0x000fe20000000800 */
[----:B------:R-:W-:Y:S01]  /*4d80*/  @!PT LDS RZ, [RZ] ;  /* 0x00000000fffff984 */ /* 0x000fe20000000800 */
[----:B------:R3:W-:Y:S06]  /*4d90*/  MEMBAR.ALL.CTA ;  /* 0x0000000000007992 */ /* 0x0007ec0000008000 */
[----:B---3--:R-:W3:Y:S01]  /*4da0*/  FENCE.VIEW.ASYNC.S ;  /* 0x00000000000073c6 */ /* 0x008ee20000000000 */
[----:B--2---:R-:W-:Y:S11]  /*4db0*/  LOP3.LUT P0, RZ, R10, 0x1, RZ, 0xc0, !PT ;  /* 0x000000010aff7812 */ /* 0x004ff6000780c0ff */
[----:B------:R-:W-:Y:S02]  /*4dc0*/  @!UPT UIADD3 URZ, UPT, UPT, URZ, URZ, URZ ;  /* 0x000000fffffff290 */ /* 0x000fe4000fffe0ff */
[----:B---3--:R-:W-:Y:S01]  /*4dd0*/  VOTEU.ANY UP1, P0 ;  /* 0x0000000000ff7886 */ /* 0x008fe20000020100 */
[----:B------:R-:W-:Y:S11]  /*4de0*/  PLOP3.LUT P0, PT, PT, PT, UP1, 0x80, 0x8 ;  /* 0x000000000008781c */ /* 0x000ff60003f0f018 */
[----:B------:R-:W-:Y:S02]  /*4df0*/  @!UPT UIADD3 URZ, UPT, UPT, URZ, URZ, URZ ;  /* 0x000000fffffff290 */ /* 0x000fe4000fffe0ff */
[----:B------:R-:W-:Y:S02]  /*4e00*/  @P0 SHF.R.U32.HI R0, RZ, 0x10, R9 ;  /* 0x00000010ff000819 */ /* 0x000fe40000011609 */
[----:B------:R-:W-:Y:S02]  /*4e10*/  @P0 MOV R6, R8 ;  /* 0x0000000800060202 */ /* 0x000fe40000000f00 */
[----:B------:R-:W-:Y:S01]  /*4e20*/  @P0 R2UR UR4, R0 ;  /* 0x00000000000402ca */ /* 0x000fe200000e0000 */
[----:B------:R-:W-:Y:S01]  /*4e30*/  VIADD R0, R12, 0xf0 ;  /* 0x000000f00c007836 */ /* 0x000fe20000000000 */
[----:B------:R-:W-:Y:S02]  /*4e40*/  @P0 LOP3.LUT R8, R9, 0xffff, RZ, 0xc0, !PT ;  /* 0x0000ffff09080812 */ /* 0x000fe400078ec0ff */
[----:B------:R-:W-:Y:S02]  /*4e50*/  @P0 R2UR UR6, R6 ;  /* 0x00000000060602ca */ /* 0x000fe400000e0000 */
[----:B------:R-:W-:Y:S02]  /*4e60*/  PRMT R0, RZ, 0x654, R0 ;  /* 0x00000654ff007816 */ /* 0x000fe40000000000 */
[----:B------:R-:W-:Y:S02]  /*4e70*/  @P0 R2UR UR5, R8 ;  /* 0x00000000080502ca */ /* 0x000fe400000e0000 */
[----:B------:R2:W-:Y:S03]  /*4e80*/  SYNCS.ARRIVE.TRANS64.RED.A1T0 RZ, [R0+URZ], RZ ;  /* 0x000000ff00ff79a7 */ /* 0x0005e600081004ff */
[----:B------:R-:W-:Y:S04]  /*4e90*/  @UP1 UMOV UR25, UR4 ;  /* 0x0000000400191c82 */ /* 0x000fe80008000000 */
[----:B------:R-:W-:Y:S04]  /*4ea0*/  @UP1 UMOV UR14, UR6 ;  /* 0x00000006000e1c82 */ /* 0x000fe80008000000 */
[----:B------:R-:W-:Y:S01]  /*4eb0*/  @UP1 UMOV UR13, UR5 ;  /* 0x00000005000d1c82 */ /* 0x000fe20008000000 */
[----:B------:R-:W-:Y:S05]  /*4ec0*/  BRA.U !UP0, `(.L_x_94) ;  /* 0x0000000108a47547 */ /* 0x000fea000b800000 */
[----:B------:R-:W-:Y:S02]  /*4ed0*/  UIMAD.WIDE.U32 UR8, UR13, UR31, URZ ;  /* 0x0000001f0d0872a5 */ /* 0x000fe4000f8e00ff */
[----:B------:R-:W-:Y:S02]  /*4ee0*/  UIMAD.WIDE.U32 UR10, UR14, UR28, URZ ;  /* 0x0000001c0e0a72a5 */ /* 0x000fe4000f8e00ff */
[----:B------:R-:W-:Y:S02]  /*4ef0*/  USEL UR4, UR27, UR34, !UP5 ;  /* 0x000000221b047287 */ /* 0x000fe4000e800000 */
[----:B------:R-:W-:Y:S02]  /*4f00*/  USEL UR7, UR33, UR35, !UP6 ;  /* 0x0000002321077287 */ /* 0x000fe4000f000000 */
[----:B-1----:R-:W-:Y:S02]  /*4f10*/  UIMAD.WIDE.U32 UR18, UR4, UR16, URZ ;  /* 0x00000010041272a5 */ /* 0x002fe4000f8e00ff */
[----:B------:R-:W-:Y:S01]  /*4f20*/  UIMAD.WIDE.U32 UR20, UR7, UR16, URZ ;  /* 0x00000010071472a5 */ /* 0x000fe2000f8e00ff */
[----:B------:R-:W-:Y:S02]  /*4f30*/  UMOV UR5, UR9 ;  /* 0x0000000900057c82 */ /* 0x000fe40008000000 */
[----:B------:R-:W-:Y:S03]  /*4f40*/  USHF.R.U32.HI UR6, URZ, UR38, UR5 ;  /* 0x00000026ff067299 */ /* 0x000fe60008011605 */
[----:B------:R-:W-:Y:S01]  /*4f50*/  UMOV UR5, UR11 ;  /* 0x0000000b00057c82 */ /* 0x000fe20008000000 */
[----:B------:R-:W-:Y:S02]  /*4f60*/  USEL UR6, UR13, UR6, !UP5 ;  /* 0x000000060d067287 */ /* 0x000fe4000e800000 */
[----:B------:R-:W-:Y:S02]  /*4f70*/  USHF.R.U32.HI UR8, URZ, UR29, UR5 ;  /* 0x0000001dff087299 */ /* 0x000fe40008011605 */
[----:B------:R-:W-:Y:S01]  /*4f80*/  UIMAD.WIDE.U32 UR10, UR6, UR16, URZ ;  /* 0x00000010060a72a5 */ /* 0x000fe2000f8e00ff */
[----:B------:R-:W-:Y:S02]  /*4f90*/  UMOV UR5, UR19 ;  /* 0x0000001300057c82 */ /* 0x000fe40008000000 */
[----:B------:R-:W-:Y:S03]  /*4fa0*/  @UP4 USHF.R.U32.HI UR4, URZ, UR17, UR5 ;  /* 0x00000011ff044299 */ /* 0x000fe60008011605 */
[----:B------:R-:W-:Y:S01]  /*4fb0*/  UMOV UR5, UR21 ;  /* 0x0000001500057c82 */ /* 0x000fe20008000000 */
[----:B------:R-:W-:Y:S02]  /*4fc0*/  UIMAD UR4, UR40, UR4, URZ ;  /* 0x00000004280472a4 */ /* 0x000fe4000f8e02ff */
[----:B------:R-:W-:Y:S02]  /*4fd0*/  @UP4 USHF.R.U32.HI UR7, URZ, UR17, UR5 ;  /* 0x00000011ff074299 */ /* 0x000fe40008011605 */
[----:B------:R-:W-:Y:S02]  /*4fe0*/  USEL UR5, UR14, UR8, !UP6 ;  /* 0x000000080e057287 */ /* 0x000fe4000f000000 */
[----:B------:R-:W-:Y:S02]  /*4ff0*/  UIMAD UR8, UR40, UR7, URZ ;  /* 0x00000007280872a4 */ /* 0x000fe4000f8e02ff */
[----:B------:R-:W-:Y:S03]  /*5000*/  UISETP.GE.AND UP0, UPT, UR6, UR4, UPT ;  /* 0x000000040600728c */ /* 0x000fe6000bf06270 */
[----:B------:R-:W-:Y:S01]  /*5010*/  UMOV UR4, UR11 ;  /* 0x0000000b00047c82 */ /* 0x000fe20008000000 */
[----:B------:R-:W-:Y:S02]  /*5020*/  UISETP.GE.OR UP0, UPT, UR5, UR8, UP0 ;  /* 0x000000080500728c */ /* 0x000fe40008706670 */
[----:B------:R-:W-:Y:S02]  /*5030*/  USHF.R.U32.HI UR4, URZ, UR17, UR4 ;  /* 0x00000011ff047299 */ /* 0x000fe40008011604 */
[----:B------:R-:W-:Y:S02]  /*5040*/  UIMAD.WIDE.U32 UR8, UR5, UR16, URZ ;  /* 0x00000010050872a5 */ /* 0x000fe4000f8e00ff */
[----:B------:R-:W-:Y:S04]  /*5050*/  USEL UR10, UR6, UR4, !UP4 ;  /* 0x00000004060a7287 */ /* 0x000fe8000e000000 */
[----:B------:R-:W-:Y:S01]  /*5060*/  UIADD3 UR11, UPT, UPT, -UR10, URZ, URZ ;  /* 0x000000ff0a0b7290 */ /* 0x000fe2000fffe1ff */
[----:B------:R-:W-:Y:S02]  /*5070*/  @!UP0 UMOV UR4, UR9 ;  /* 0x0000000900048c82 */ /* 0x000fe40008000000 */
[----:B------:R-:W-:Y:S02]  /*5080*/  @!UP0 USHF.R.U32.HI UR4, URZ, UR17, UR4 ;  /* 0x00000011ff048299 */ /* 0x000fe40008011604 */
[----:B------:R-:W-:Y:S02]  /*5090*/  UIMAD UR8, UR40, UR11, UR6 ;  /* 0x0000000b280872a4 */ /* 0x000fe4000f8e0206 */
[----:B------:R-:W-:Y:S04]  /*50a0*/  @!UP0 USEL UR4, UR5, UR4, !UP4 ;  /* 0x0000000405048287 */ /* 0x000fe8000e000000 */
[----:B------:R-:W-:Y:S02]  /*50b0*/  @!UP0 UIMAD UR8, UR7, UR8, UR4 ;  /* 0x00000008070882a4 */ /* 0x000fe4000f8e0204 */
[----:B------:R-:W-:Y:S02]  /*50c0*/  @!UP0 UIADD3 UR9, UPT, UPT, UR10, -UR4, URZ ;  /* 0x800000040a098290 */ /* 0x000fe4000fffe0ff */
[----:B------:R-:W-:Y:S02]  /*50d0*/  UIADD3 UR4, UPT, UPT, -UR5, URZ, URZ ;  /* 0x000000ff05047290 */ /* 0x000fe4000fffe1ff */
[----:B------:R-:W-:Y:S02]  /*50e0*/  UIADD3 UR7, UPT, UPT, -UR6, URZ, URZ ;  /* 0x000000ff06077290 */ /* 0x000fe4000fffe1ff */
[----:B------:R-:W-:Y:S02]  /*50f0*/  @!UP0 UIMAD UR6, UR9, UR40, UR5 ;  /* 0x00000028090682a4 */ /* 0x000fe4000f8e0205 */
[----:B------:R-:W-:Y:S02]  /*5100*/  UIMAD UR14, UR15, UR4, UR14 ;  /* 0x000000040f0e72a4 */ /* 0x000fe4000f8e020e */
[----:B------:R-:W-:Y:S01]  /*5110*/  UIMAD UR13, UR30, UR7, UR13 ;  /* 0x000000071e0d72a4 */ /* 0x000fe2000f8e020d */
[----:B------:R-:W-:Y:S02]  /*5120*/  @!UP0 UMOV UR5, UR8 ;  /* 0x0000000800058c82 */ /* 0x000fe40008000000 */
[----:B------:R-:W-:Y:S02]  /*5130*/  UIMAD UR14, UR5, UR15, UR14 ;  /* 0x0000000f050e72a4 */ /* 0x000fe4000f8e020e */
[----:B------:R-:W-:Y:S11]  /*5140*/  UIMAD UR13, UR6, UR30, UR13 ;  /* 0x0000001e060d72a4 */ /* 0x000ff6000f8e020d */
[----:B------:R-:W-:Y:S01]  /*5150*/  @!UPT UIADD3 URZ, UPT, UPT, URZ, URZ, URZ ;  /* 0x000000fffffff290 */ /* 0x000fe2000fffe0ff */
.L_x_94:
[----:B------:R-:W3:Y:S01]  /*5160*/  @!UP2 LDCU.128 UR20, c[0x0][0xb10] ;  /* 0x00016200ff14a7ac */ /* 0x000ee20008000c00 */
[C---:B----4-:R-:W-:Y:S02]  /*5170*/  ISETP.NE.U32.AND P1, PT, R4.reuse, RZ, PT ;  /* 0x000000ff0400720c */ /* 0x050fe40003f25070 */
[----:B------:R-:W-:Y:S02]  /*5180*/  ISETP.NE.U32.AND P0, PT, R4, RZ, PT ;  /* 0x000000ff0400720c */ /* 0x000fe40003f05070 */
[C---:B------:R-:W-:Y:S02]  /*5190*/  ISETP.NE.AND.EX P1, PT, R5.reuse, RZ, PT, P1 ;  /* 0x000000ff0500720c */ /* 0x040fe40003f25310 */
[----:B------:R-:W-:Y:S01]  /*51a0*/  ISETP.NE.AND.EX P0, PT, R5, RZ, PT, P0 ;  /* 0x000000ff0500720c */ /* 0x000fe20003f05300 */
[----:B------:R-:W4:Y:S01]  /*51b0*/  @!UP2 LDCU UR5, c[0x0][0xb0c] ;  /* 0x00016180ff05a7ac */ /* 0x000f220008000800 */
[----:B------:R-:W-:Y:S02]  /*51c0*/  USHF.L.U32 UR11, UR26, 0x7, URZ ;  /* 0x000000071a0b7899 */ /* 0x000fe400080006ff */
[----:B------:R-:W-:Y:S02]  /*51d0*/  USHF.L.U32 UR10, UR32, 0x6, URZ ;  /* 0x00000006200a7899 */ /* 0x000fe400080006ff */
[----:B---3--:R-:W-:Y:S07]  /*51e0*/  UIMAD.WIDE.U32 UR6, UR14, UR20, URZ ;  /* 0x000000140e0672a5 */ /* 0x008fee000f8e00ff */
[----:B------:R-:W-:Y:S01]  /*51f0*/  @!UP2 UMOV UR4, UR7 ;  /* 0x000000070004ac82 */ /* 0x000fe20008000000 */
[----:B----4-:R-:W-:Y:S02]  /*5200*/  @!UP2 UISETP.NE.AND UP0, UPT, UR5, 0x1, UPT ;  /* 0x000000010500a88c */ /* 0x010fe4000bf05270 */
[----:B------:R-:W-:Y:S02]  /*5210*/  @!UP2 USHF.R.U32.HI UR4, URZ, UR21, UR4 ;  /* 0x00000015ff04a299 */ /* 0x000fe40008011604 */
[----:B------:R-:W-:Y:S02]  /*5220*/  UIMAD.WIDE.U32 UR6, UR13, UR23, URZ ;  /* 0x000000170d0672a5 */ /* 0x000fe4000f8e00ff */
[----:B------:R-:W-:Y:S02]  /*5230*/  @!UP2 USEL UR8, UR14, UR4, !UP0 ;  /* 0x000000040e08a287 */ /* 0x000fe4000c000000 */
[----:B------:R-:W-:Y:S03]  /*5240*/  @!UP2 UISETP.NE.AND UP0, UPT, UR22, 0x1, UPT ;  /* 0x000000011600a88c */ /* 0x000fe6000bf05270 */
[----:B------:R-:W-:Y:S02]  /*5250*/  @!UP2 UMOV UR6, UR7 ;  /* 0x000000070006ac82 */ /* 0x000fe40008000000 */
[----:B------:R-:W3:Y:S02]  /*5260*/  @!UP2 LDCU UR4, c[0x0][0xb20] ;  /* 0x00016400ff04a7ac */ /* 0x000ee40008000800 */
[----:B---3--:R-:W-:Y:S04]  /*5270*/  @!UP2 USHF.R.U32.HI UR6, URZ, UR4, UR6 ;  /* 0x00000004ff06a299 */ /* 0x008fe80008011606 */
[----:B------:R-:W-:Y:S04]  /*5280*/  @!UP2 USEL UR6, UR13, UR6, !UP0 ;  /* 0x000000060d06a287 */ /* 0x000fe8000c000000 */
[----:B------:R-:W-:Y:S02]  /*5290*/  @!UP2 UIADD3 UR4, UPT, UPT, -UR8, UR6, URZ ;  /* 0x000000060804a290 */ /* 0x000fe4000fffe1ff */
[----:B------:R-:W-:Y:S02]  /*52a0*/  @!UP2 UIADD3 UR6, UPT, UPT, UR8, -UR6, URZ ;  /* 0x800000060806a290 */ /* 0x000fe4000fffe0ff */
[----:B------:R-:W-:Y:S02]  /*52b0*/  @!UP2 UIMAD UR14, UR4, UR5, UR14 ;  /* 0x00000005040ea2a4 */ /* 0x000fe4000f8e020e */
[----:B------:R-:W-:Y:S01]  /*52c0*/  @!UP2 UIMAD UR13, UR6, UR22, UR13 ;  /* 0x00000016060da2a4 */ /* 0x000fe2000f8e020d */
[----:B------:R-:W-:Y:S11]  /*52d0*/  BRA.U UP3, `(.L_x_95) ;  /* 0x0000000103107547 */ /* 0x000ff6000b800000 */
[----:B--2---:R-:W-:Y:S04]  /*52e0*/  MOV R0, UR37 ;  /* 0x0000002500007c02 */ /* 0x004fe80008000f00 */
[----:B------:R-:W-:Y:S04]  /*52f0*/  SHF.L.U32 R9, R0, 0x1f, RZ ;  /* 0x0000001f00097819 */ /* 0x000fe800000006ff */
[----:B------:R-:W2:Y:S02]  /*5300*/  SYNCS.PHASECHK.TRANS64.TRYWAIT P2, [UR24+0xd8], R9 ;  /* 0x0000d809ff0075a7 */ /* 0x000ea40008041118 */
[----:B--2---:R-:W-:Y:S05]  /*5310*/  @!P2 BRA `(.L_x_96) ;  /* 0x00000040000ca947 */ /* 0x004fea0003800000 */
.L_x_95:
[----:B------:R-:W-:Y:S05]  /*5320*/  @!P1 BRA `(.L_x_97) ;  /* 0x0000000000309947 */ /* 0x000fea0003800000 */
[----:B------:R-:W-:Y:S01]  /*5330*/  ISETP.NE.U32.AND P1, PT, R2, RZ, PT ;  /* 0x000000ff0200720c */ /* 0x000fe20003f25070 */
[----:B------:R-:W3:Y:S01]  /*5340*/  LDCU.64 UR4, c[0x0][0x358] ;  /* 0x00006b00ff0477ac */ /* 0x000ee20008000a00 */
[----:B------:R-:W-:Y:S02]  /*5350*/  IMAD.MOV.U32 R88, RZ, RZ, 0x1 ;  /* 0x00000001ff587424 */ /* 0x000fe400078e00ff */
[----:B------:R-:W-:Y:S11]  /*5360*/  ISETP.NE.AND.EX P1, PT, R3, RZ, PT, P1 ;  /* 0x000000ff0300720c */ /* 0x000ff60003f25310 */
[----:B------:R-:W-:Y:S02]  /*5370*/  @!UPT UIADD3 URZ, UPT, UPT, URZ, URZ, URZ ;  /* 0x000000fffffff290 */ /* 0x000fe4000fffe0ff */
[----:B--2---:R-:W2:Y:S01]  /*5380*/  @P1 LDC.64 R8, c[0x0][0x888] ;  /* 0x00022200ff081b82 */ /* 0x004ea20000000a00 */
[----:B------:R-:W-:Y:S04]  /*5390*/  @P1 IMAD R0, R4, UR36, RZ ;  /* 0x0000002404001c24 */ /* 0x000fe8000f8e02ff */
[----:B--2---:R-:W-:Y:S04]  /*53a0*/  @P1 IMAD.WIDE R8, R0, 0x4, R8 ;  /* 0x0000000400081825 */ /* 0x004fe800078e0208 */
[----:B------:R-:W-:Y:S01]  /*53b0*/  HFMA2 R0, -RZ, RZ, 0, 5.9604644775390625e-08 ;  /* 0x00000001ff007431 */ /* 0x000fe200000001ff */
[----:B---3-5:R3:W5:Y:S04]  /*53c0*/  @P1 LDG.E R41, desc[UR4][R8.64] ;  /* 0x0000000408291981 */ /* 0x028768000c1e1900 */
[----:B------:R-:W-:Y:S01]  /*53d0*/  @!P1 PRMT R88, R0, 0x7610, R88 ;  /* 0x0000761000589816 */ /* 0x000fe20000000058 */
[----:B---3--:R-:W4:Y:S06]  /*53e0*/  @!P1 LDC R41, c[0x0][0x880] ;  /* 0x00022000ff299b82 */ /* 0x008f2c0000000800 */
.L_x_97:
[----:B----45:R-:W-:Y:S01]  /*53f0*/  @!P0 FSETP.EQ.AND P1, PT, R41, RZ, PT ;  /* 0x000000ff2900820b */ /* 0x030fe20003f22000 */
[----:B------:R-:W-:Y:S01]  /*5400*/  @!UPT UIADD3 URZ, UPT, UPT, URZ, URZ, URZ ;  /* 0x000000fffffff290 */ /* 0x000fe2000fffe0ff */
[----:B------:R-:W-:Y:S11]  /*5410*/  @!P0 BRA `(.L_x_98) ;  /* 0x0000000000188947 */ /* 0x000ff60003800000 */
[----:B------:R-:W-:Y:S02]  /*5420*/  LOP3.LUT P0, RZ, R88, 0xff, RZ, 0xc0, !PT ;  /* 0x000000ff58ff7812 */ /* 0x000fe4000780c0ff */
[----:B------:R-:W-:Y:S04]  /*5430*/  ISETP.NE.U32.AND P1, PT, R2, RZ, PT ;  /* 0x000000ff0200720c */ /* 0x000fe80003f25070 */
[----:B------:R-:W-:Y:S04]  /*5440*/  ISETP.NE.AND.EX P1, PT, R3, RZ, PT, P1 ;  /* 0x000000ff0300720c */ /* 0x000fe80003f25310 */
[----:B------:R-:W-:Y:S03]  /*5450*/  PLOP3.LUT P1, PT, P1, PT, PT, 0x8, 0x80 ;  /* 0x000000000080781c */ /* 0x000fe60000f2e170 */
[----:B------:R-:W-:Y:S11]  /*5460*/  @P0 FSETP.EQ.AND P1, PT, R41, RZ, PT ;  /* 0x000000ff2900020b */ /* 0x000ff60003f22000 */
[----:B------:R-:W-:Y:S02]  /*5470*/  @!UPT UIADD3 URZ, UPT, UPT, URZ, URZ, URZ ;  /* 0x000000fffffff290 */ /* 0x000fe4000fffe0ff */
.L_x_98:
[----:B------:R-:W-:Y:S01]  /*5480*/  ULEA UR4, UR12, UR24, 0x3 ;  /* 0x000000180c047291 */ /* 0x000fe2000f8e18ff */
[----:B--2---:R-:W-:Y:S02]  /*5490*/  SHF.L.U32 R9, R15, 0x1f, RZ ;  /* 0x0000001f0f097819 */ /* 0x004fe400000006ff */
[----:B------:R-:W-:Y:S04]  /*54a0*/  ELECT P0, URZ, PT ;  /* 0x0000000000ff782f */ /* 0x000fe80003800000 */
[----:B------:R-:W-:Y:S02]  /*54b0*/  PLOP3.LUT P1, PT, P1, P0, PT, 0xf2, 0x2f ;  /* 0x00000000002f781c */ /* 0x000fe40000f21e72 */
[----:B------:R-:W2:Y:S11]  /*54c0*/  SYNCS.PHASECHK.TRANS64.TRYWAIT P2, [UR4+0xb8], R9 ;  /* 0x0000b809ff0075a7 */ /* 0x000eb60008041104 */
[----:B------:R-:W-:Y:S05]  /*54d0*/  @!P1 IADD3 R8, P0, PT, R16, 0x580, RZ ;  /* 0x0000058010089810 */ /* 0x000fea0007f1e0ff */
[----:B------:R-:W-:Y:S01]  /*54e0*/  @!P1 IMAD.X R6, RZ, RZ, R17, P0 ;  /* 0x000000ffff069224 */ /* 0x000fe200000e0611 */
[----:B--2---:R-:W-:Y:S07]  /*54f0*/  @!P2 BRA `(.L_x_99) ;  /* 0x0000003c00aca947 */ /* 0x004fee0003800000 */
.L_x_185:
[----:B------:R-:W3:Y:S01]  /*5500*/  S2UR UR20, SR_CgaCtaId ;  /* 0x00000000001479c3 */ /* 0x000ee20000008800 */
[----:B------:R-:W-:Y:S01]  /*5510*/  @!P1 R2UR UR7, R6 ;  /* 0x00000000060792ca */ /* 0x000fe200000e0000 */
[----:B------:R-:W-:Y:S01]  /*5520*/  UIADD3 UR5, UPT, UPT, UR12, 0x1, URZ ;  /* 0x000000010c057890 */ /* 0x000fe2000fffe0ff */
[----:B------:R-:W-:Y:S01]  /*5530*/  @!P1 R2UR UR6, R8 ;  /* 0x00000000080692ca */ /* 0x000fe200000e0000 */
[----:B------:R-:W-:Y:S01]  /*5540*/  UIADD3 UR9, UPT, UPT, UR4, 0xa0, URZ ;  /* 0x000000a004097890 */ /* 0x000fe2000fffe0ff */
[----:B------:R-:W-:Y:S01]  /*5550*/  @!P1 IMAD.MOV.U32 R6, RZ, RZ, 0x2000 ;  /* 0x00002000ff069424 */ /* 0x000fe200078e00ff */
[----:B------:R-:W-:Y:S01]  /*5560*/  UISETP.NE.AND UP0, UPT, UR5, 0x3, UPT ;  /* 0x000000030500788c */ /* 0x000fe2000bf05270 */
[----:B------:R-:W-:Y:S01]  /*5570*/  VIADD R14, R14, 0x1 ;  /* 0x000000010e0e7836 */ /* 0x000fe20000000000 */
[----:B------:R-:W-:Y:S01]  /*5580*/  UMOV UR22, 0x0 ;  /* 0x0000000000167882 */ /* 0x000fe20000000000 */
[----:B------:R-:W-:Y:S05]  /*5590*/  UMOV UR23, 0x10000000 ;  /* 0x1000000000177882 */ /* 0x000fea0000000000 */
[----:B--2---:R-:W-:Y:S01]  /*55a0*/  IMAD.U32 R9, RZ, RZ, UR7 ;  /* 0x00000007ff097e24 */ /* 0x004fe2000f8e00ff */
[----:B------:R-:W-:Y:S01]  /*55b0*/  USEL UR7, URZ, 0x1, UP0 ;  /* 0x00000001ff077887 */ /* 0x000fe20008000000 */
[----:B------:R-:W-:Y:S01]  /*55c0*/  IMAD.U32 R8, RZ, RZ, UR6 ;  /* 0x00000006ff087e24 */ /* 0x000fe2000f8e00ff */
[----:B------:R-:W-:Y:S02]  /*55d0*/  USEL UR6, UR5, URZ, UP0 ;  /* 0x000000ff05067287 */ /* 0x000fe40008000000 */
[----:B------:R-:W-:Y:S01]  /*55e0*/  VOTEU.ALL UP0, P1 ;  /* 0x0000000000ff7886 */ /* 0x000fe20000800000 */
[----:B------:R-:W-:Y:S02]  /*55f0*/  @!P1 R2UR UR19, R9 ;  /* 0x00000000091392ca */ /* 0x000fe400000e0000 */
[----:B------:R-:W-:Y:S02]  /*5600*/  @!P1 R2UR UR18, R8 ;  /* 0x00000000081292ca */ /* 0x000fe400000e0000 */
[----:B------:R-:W-:Y:S01]  /*5610*/  @!UP0 ULEA UR5, UR12, UR24, 0xd ;  /* 0x000000180c058291 */ /* 0x000fe2000f8e68ff */
[----:B------:R-:W-:Y:S01]  /*5620*/  LOP3.LUT R15, R15, UR7, RZ, 0x3c, !PT ;  /* 0x000000070f0f7c12 */ /* 0x000fe2000f8e3cff */
[----:B---3--:R-:W-:Y:S02]  /*5630*/  UPRMT UR20, UR20, 0x654, UR9 ;  /* 0x0000065414147896 */ /* 0x008fe40008000009 */
[----:B------:R-:W-:Y:S01]  /*5640*/  @!UP0 UIADD3 UR8, UPT, UPT, UR5, 0x200, URZ ;  /* 0x0000020005088890 */ /* 0x000fe2000fffe0ff */
[----:B------:R-:W-:Y:S01]  /*5650*/  SHF.L.U32 R0, R15, 0x1f, RZ ;  /* 0x0000001f0f007819 */ /* 0x000fe200000006ff */
[----:B------:R-:W-:Y:S01]  /*5660*/  VOTEU.ALL UP0, P1 ;  /* 0x0000000000ff7886 */ /* 0x000fe20000800000 */
[----:B------:R-:W-:Y:S01]  /*5670*/  UMOV UR12, UR36 ;  /* 0x00000024000c7c82 */ /* 0x000fe20008000000 */
[----:B------:R-:W-:Y:S05]  /*5680*/  ULEA UR5, UR6, UR24, 0x3 ;  /* 0x0000001806057291 */ /* 0x000fea000f8e18ff */
[----:B------:R2:W-:Y:S01]  /*5690*/  @!UP0 UTMALDG.3D [UR8], [UR18], desc[UR22] ;  /* 0x00001608120085b4 */ /* 0x0005e20008011000 */
[----:B------:R2:W-:Y:S01]  /*56a0*/  @!P1 SYNCS.ARRIVE.TRANS64.RED.A0TR RZ, [UR4+0xa0], R6 ;  /* 0x0000a006ffff99a7 */ /* 0x0005e20008300404 */
[----:B------:R-:W-:Y:S02]  /*56b0*/  SYNCS.ARRIVE.TRANS64.RED.A1T0 RZ, [UR20], RZ ;  /* 0x000000ffffff79a7 */ /* 0x000fe40008100414 */
[----:B------:R-:W3:Y:S02]  /*56c0*/  SYNCS.PHASECHK.TRANS64.TRYWAIT P0, [UR5+0xb8], R0 ;  /* 0x0000b800ff0075a7 */ /* 0x000ee40008001105 */
[----:B--23--:R-:W-:Y:S05]  /*56d0*/  @!P0 BRA `(.L_x_100) ;  /* 0x0000003c004c8947 */ /* 0x00cfea0003800000 */
.L_x_187:
[----:B------:R-:W3:Y:S01]  /*56e0*/  S2UR UR12, SR_CgaCtaId ;  /* 0x00000000000c79c3 */ /* 0x000ee20000008800 */
[----:B------:R-:W-:Y:S01]  /*56f0*/  UIADD3 UR9, UPT, UPT, UR5, 0xa0, URZ ;  /* 0x000000a005097890 */ /* 0x000fe2000fffe0ff */
[----:B------:R-:W-:Y:S01]  /*5700*/  @!P1 IADD3 R6, P0, PT, R16, 0x580, RZ ;  /* 0x0000058010069810 */ /* 0x000fe20007f1e0ff */
[----:B------:R-:W-:Y:S01]  /*5710*/  UPLOP3.LUT UP3, UPT, UPT, UPT, UPT, 0x80, 0x8 ;  /* 0x000000000008789c */ /* 0x000fe20003f6f070 */
[----:B------:R-:W-:Y:S01]  /*5720*/  R2UR UR23, R90 ;  /* 0x000000005a1772ca */ /* 0x000fe200000e0000 */
[----:B------:R-:W-:Y:S01]  /*5730*/  UMOV UR20, 0x0 ;  /* 0x0000000000147882 */ /* 0x000fe20000000000 */
[----:B------:R-:W-:Y:S01]  /*5740*/  @!P1 R2UR UR7, R6 ;  /* 0x00000000060792ca */ /* 0x000fe200000e0000 */
[----:B--2---:R-:W-:Y:S01]  /*5750*/  @!P1 IMAD.X R0, RZ, RZ, R17, P0 ;  /* 0x000000ffff009224 */ /* 0x004fe200000e0611 */
[----:B------:R-:W-:Y:S01]  /*5760*/  UMOV UR21, 0x10000000 ;  /* 0x1000000000157882 */ /* 0x000fe20000000000 */
[----:B------:R-:W-:Y:S01]  /*5770*/  VOTEU.ALL UP0, P1 ;  /* 0x0000000000ff7886 */ /* 0x000fe20000800000 */
[----:B------:R-:W-:Y:S02]  /*5780*/  R2UR UR22, R91 ;  /* 0x000000005b1672ca */ /* 0x000fe400000e0000 */
[----:B------:R-:W-:Y:S02]  /*5790*/  @!P1 R2UR UR4, R0 ;  /* 0x00000000000492ca */ /* 0x000fe400000e0000 */
[----:B------:R-:W-:Y:S01]  /*57a0*/  @!UP0 UIADD3 UR10, UPT, UPT, UR10, 0x20, URZ ;  /* 0x000000200a0a8890 */ /* 0x000fe2000fffe0ff */
[C---:B------:R-:W-:Y:S02]  /*57b0*/  ISETP.NE.AND P0, PT, R14.reuse, 0x2, PT ;  /* 0x000000020e00780c */ /* 0x040fe40003f05270 */
[----:B------:R-:W-:Y:S02]  /*57c0*/  UIADD3 UR32, UPT, UPT, UR13, UR23, URZ ;  /* 0x000000170d207290 */ /* 0x000fe4000fffe0ff */
[----:B------:R-:W-:Y:S01]  /*57d0*/  IMAD.U32 R8, RZ, RZ, UR7 ;  /* 0x00000007ff087e24 */ /* 0x000fe2000f8e00ff */
[----:B------:R-:W-:Y:S02]  /*57e0*/  SEL R0, RZ, 0x1, P0 ;  /* 0x00000001ff007807 */ /* 0x000fe40000000000 */
[----:B------:R-:W-:Y:S01]  /*57f0*/  SEL R14, R14, RZ, P0 ;  /* 0x000000ff0e0e7207 */ /* 0x000fe20000000000 */
[----:B------:R-:W-:Y:S01]  /*5800*/  UIADD3 UR26, UPT, UPT, UR14, UR22, URZ ;  /* 0x000000160e1a7290 */ /* 0x000fe2000fffe0ff */
[----:B------:R-:W-:Y:S01]  /*5810*/  @!P1 R2UR UR18, R8 ;  /* 0x00000000081292ca */ /* 0x000fe200000e0000 */
[----:B------:R-:W-:Y:S01]  /*5820*/  IMAD.U32 R9, RZ, RZ, UR4 ;  /* 0x00000004ff097e24 */ /* 0x000fe2000f8e00ff */
[----:B------:R-:W-:Y:S01]  /*5830*/  @!UP0 ULEA UR4, UR6, UR24, 0xd ;  /* 0x0000001806048291 */ /* 0x000fe2000f8e68ff */
[----:B------:R-:W-:Y:S03]  /*5840*/  LOP3.LUT R13, R13, R0, RZ, 0x3c, !PT ;  /* 0x000000000d0d7212 */ /* 0x000fe600078e3cff */
[----:B------:R-:W-:Y:S01]  /*5850*/  @!P1 R2UR UR19, R9 ;  /* 0x00000000091392ca */ /* 0x000fe200000e0000 */
[----:B------:R-:W-:Y:S02]  /*5860*/  @!UP0 UIADD3 UR8, UPT, UPT, UR4, 0x200, URZ ;  /* 0x0000020004088890 */ /* 0x000fe4000fffe0ff */
[----:B---3--:R-:W-:Y:S01]  /*5870*/  UPRMT UR4, UR12, 0x654, UR9 ;  /* 0x000006540c047896 */ /* 0x008fe20008000009 */
[----:B------:R-:W-:Y:S02]  /*5880*/  VOTEU.ALL UP0, P1 ;  /* 0x0000000000ff7886 */ /* 0x000fe40000800000 */
[----:B------:R-:W-:Y:S01]  /*5890*/  UMOV UR12, UR36 ;  /* 0x00000024000c7c82 */ /* 0x000fe20008000000 */
[----:B------:R-:W-:Y:S06]  /*58a0*/  UMOV UR36, UR25 ;  /* 0x0000001900247c82 */ /* 0x000fec0008000000 */
[----:B------:R2:W-:Y:S01]  /*58b0*/  @!UP0 UTMALDG.3D [UR8], [UR18], desc[UR20] ;  /* 0x00001408120085b4 */ /* 0x0005e20008011000 */
[----:B------:R3:W-:Y:S01]  /*58c0*/  @!P1 SYNCS.ARRIVE.TRANS64.RED.A0TR RZ, [UR5+0xa0], R7 ;  /* 0x0000a007ffff99a7 */ /* 0x0007e20008300405 */
[----:B------:R-:W-:Y:S01]  /*58d0*/  SYNCS.ARRIVE.TRANS64.RED.A1T0 RZ, [UR4], RZ ;  /* 0x000000ffffff79a7 */ /* 0x000fe20008100404 */
[----:B------:R-:W-:Y:S04]  /*58e0*/  UIADD3 UR4, UPT, UPT, UR6, 0x1, URZ ;  /* 0x0000000106047890 */ /* 0x000fe8000fffe0ff */
[----:B------:R-:W-:Y:S04]  /*58f0*/  UISETP.NE.AND UP0, UPT, UR4, 0x3, UPT ;  /* 0x000000030400788c */ /* 0x000fe8000bf05270 */
[----:B------:R-:W-:Y:S06]  /*5900*/  USEL UR5, URZ, 0x1, UP0 ;  /* 0x00000001ff057887 */ /* 0x000fec0008000000 */
[----:B------:R-:W-:Y:S01]  /*5910*/  LOP3.LUT R15, R15, UR5, RZ, 0x3c, !PT ;  /* 0x000000050f0f7c12 */ /* 0x000fe2000f8e3cff */
[----:B--2---:R-:W-:Y:S01]  /*5920*/  USEL UR12, UR4, URZ, UP0 ;  /* 0x000000ff040c7287 */ /* 0x004fe20008000000 */
[----:B------:R-:W-:Y:S11]  /*5930*/  BRA.U UP1, `(.L_x_101) ;  /* 0xfffffff101e87547 */ /* 0x000ff6000b83ffff */
[----:B------:R-:W-:Y:S01]  /*5940*/  UIADD3 UR24, UPT, UPT, UR24, 0xb8, URZ ;  /* 0x000000b818187890 */ /* 0x000fe2000fffe0ff */
[----:B------:R-:W-:-:S03]  /*5950*/  SHF.L.U32 R3, R15, 0x1f, RZ ;  /* 0x0000001f0f037819 */ /* 0x000fc600000006ff */
[----:B------:R-:W-:-:S09]  /*5960*/  ULEA UR4, UR12, UR24, 0x3 ;  /* 0x000000180c047291 */ /* 0x000fd2000f8e18ff */
[----:B------:R-:W2:Y:S02]  /*5970*/  SYNCS.PHASECHK.TRANS64.TRYWAIT P0, [UR4], R3 ;  /* 0x00000003ff0075a7 */ /* 0x000ea40008001104 */
[----:B--2---:R-:W-:Y:S05]  /*5980*/  @!P0 BRA `(.L_x_102) ;  /* 0x0000003800b88947 */ /* 0x004fea0003800000 */
.L_x_189:
[----:B------:R-:W-:-:S04]  /*5990*/  UIADD3 UR4, UPT, UPT, UR12, 0x1, URZ ;  /* 0x000000010c047890 */ /* 0x000fc8000fffe0ff */
[----:B------:R-:W-:-:S04]  /*59a0*/  UISETP.NE.AND UP0, UPT, UR4, 0x3, UPT ;  /* 0x000000030400788c */ /* 0x000fc8000bf05270 */
[----:B------:R-:W-:Y:S02]  /*59b0*/  USEL UR6, URZ, 0x1, UP0 ;  /* 0x00000001ff067887 */ /* 0x000fe40008000000 */
[----:B------:R-:W-:-:S04]  /*59c0*/  USEL UR4, UR4, URZ, UP0 ;  /* 0x000000ff04047287 */ /* 0x000fc80008000000 */
[----:B------:R-:W-:Y:S01]  /*59d0*/  ULEA UR5, UR4, UR24, 0x3 ;  /* 0x0000001804057291 */ /* 0x000fe2000f8e18ff */
[----:B------:R-:W-:-:S04]  /*59e0*/  LOP3.LUT R15, R15, UR6, RZ, 0x3c, !PT ;  /* 0x000000060f0f7c12 */ /* 0x000fc8000f8e3cff */
[----:B--2---:R-:W-:-:S04]  /*59f0*/  SHF.L.U32 R3, R15, 0x1f, RZ ;  /* 0x0000001f0f037819 */ /* 0x004fc800000006ff */
[----:B------:R-:W2:Y:S02]  /*5a00*/  SYNCS.PHASECHK.TRANS64.TRYWAIT P0, [UR5], R3 ;  /* 0x00000003ff0075a7 */ /* 0x000ea40008001105 */
[----:B--2---:R-:W-:Y:S05]  /*5a10*/  @!P0 BRA `(.L_x_103) ;  /* 0x0000003800ac8947 */ /* 0x004fea0003800000 */
.L_x_191:
[----:B------:R-:W-:-:S04]  /*5a20*/  UIADD3 UR4, UPT, UPT, UR4, 0x1, URZ ;  /* 0x0000000104047890 */ /* 0x000fc8000fffe0ff */
[----:B------:R-:W-:-:S04]  /*5a30*/  UISETP.NE.AND UP0, UPT, UR4, 0x3, UPT ;  /* 0x000000030400788c */ /* 0x000fc8000bf05270 */
[----:B------:R-:W-:Y:S02]  /*5a40*/  USEL UR5, URZ, 0x1, UP0 ;  /* 0x00000001ff057887 */ /* 0x000fe40008000000 */
[----:B------:R-:W-:-:S04]  /*5a50*/  USEL UR4, UR4, URZ, UP0 ;  /* 0x000000ff04047287 */ /* 0x000fc80008000000 */
[----:B------:R-:W-:Y:S01]  /*5a60*/  ULEA UR4, UR4, UR24, 0x3 ;  /* 0x0000001804047291 */ /* 0x000fe2000f8e18ff */
[----:B--2---:R-:W-:-:S04]  /*5a70*/  LOP3.LUT R3, R15, UR5, RZ, 0x3c, !PT ;  /* 0x000000050f037c12 */ /* 0x004fc8000f8e3cff */
[----:B------:R-:W-:Y:S01]  /*5a80*/  SHF.L.U32 R3, R3, 0x1f, RZ ;  /* 0x0000001f03037819 */ /* 0x000fe200000006ff */
[----:B------:R-:W-:-:S07]  /*5a90*/  IMAD.U32 R0, RZ, RZ, UR4 ;  /* 0x00000004ff007e24 */ /* 0x000fce000f8e00ff */
.L_x_104:
[----:B--2---:R2:W4:Y:S02]  /*5aa0*/  SYNCS.PHASECHK.TRANS64.TRYWAIT P0, [R0+URZ], R3 ;  /* 0x00000003000075a7 */ /* 0x00452400080011ff */
[----:B----4-:R-:W-:Y:S05]  /*5ab0*/  @!P0 NANOSLEEP.SYNCS 0x989680 ;  /* 0x009896800000895d */ /* 0x010fea0003900000 */
[----:B------:R-:W4:Y:S02]  /*5ac0*/  @!P0 SYNCS.PHASECHK.TRANS64 P0, [R0+URZ], R3 ;  /* 0x00000003000085a7 */ /* 0x000f2400080010ff */
[----:B-1--4-:R-:W-:Y:S05]  /*5ad0*/  @P0 EXIT ;  /* 0x000000000000094d */ /* 0x012fea0003800000 */
[----:B------:R-:W-:Y:S05]  /*5ae0*/  BRA `(.L_x_104) ;  /* 0xfffffffc00ec7947 */ /* 0x000fea000383ffff */
.L_x_92:
[----:B------:R-:W-:-:S06]  /*5af0*/  UISETP.GE.AND UP0, UPT, UR22, 0x4, UPT ;  /* 0x000000041600788c */ /* 0x000fcc000bf06270 */
[----:B------:R-:W-:-:S13]  /*5b00*/  PLOP3.LUT P0, PT, PT, PT, UP0, 0x80, 0x8 ;  /* 0x000000000008781c */ /* 0x000fda0003f0f008 */
[----:B-1----:R-:W-:Y:S05]  /*5b10*/  @!P0 EXIT ;  /* 0x000000000000894d */ /* 0x002fea0003800000 */
[----:B------:R-:W1:Y:S08]  /*5b20*/  S2UR UR4, SR_CgaCtaId ;  /* 0x00000000000479c3 */ /* 0x000e700000008800 */
[----:B------:R-:W-:Y:S01]  /*5b30*/  BAR.SYNC.DEFER_BLOCKING 0x6, 0xa0 ;  /* 0x0182800000007b1d */ /* 0x000fe20000010000 */
[C---:B------:R-:W-:Y:S01]  /*5b40*/  IMAD.SHL.U32 R5, R95.reuse, 0x20, RZ ;  /* 0x000000205f057824 */ /* 0x040fe200078e00ff */
[C---:B------:R-:W-:Y:S01]  /*5b50*/  LOP3.LUT R96, R95.reuse, 0x2, RZ, 0xc0, !PT ;  /* 0x000000025f607812 */ /* 0x040fe200078ec0ff */
[C---:B------:R-:W-:Y:S01]  /*5b60*/  IMAD.SHL.U32 R100, R95.reuse, 0x4, RZ ;  /* 0x000000045f647824 */ /* 0x040fe200078e00ff */
[C---:B------:R-:W-:Y:S01]  /*5b70*/  LOP3.LUT R101, R95.reuse, 0x60, RZ, 0xc0, !PT ;  /* 0x000000605f657812 */ /* 0x040fe200078ec0ff */
[----:B------:R-:W-:Y:S01]  /*5b80*/  IMAD.U32 R37, R95, 0x10000, RZ ;  /* 0x000100005f257824 */ /* 0x000fe200078e00ff */
[----:B------:R-:W-:-:S02]  /*5b90*/  UMOV UR47, 0x400 ;  /* 0x00000400002f7882 */ /* 0x000fc40000000000 */
[----:B------:R-:W2:Y:S01]  /*5ba0*/  LDC.64 R80, c[0x0][0x888] ;  /* 0x00022200ff507b82 */ /* 0x000ea20000000a00 */
[----:B------:R-:W-:Y:S01]  /*5bb0*/  LOP3.LUT R7, R5, 0xc0, RZ, 0xc0, !PT ;  /* 0x000000c005077812 */ /* 0x000fe200078ec0ff */
[----:B------:R-:W-:Y:S01]  /*5bc0*/  HFMA2 R36, -RZ, RZ, 0, 0 ;  /* 0x00000000ff247431 */ /* 0x000fe200000001ff */
[----:B------:R-:W-:Y:S01]  /*5bd0*/  LOP3.LUT R95, R95, 0x4, RZ, 0xc0, !PT ;  /* 0x000000045f5f7812 */ /* 0x000fe200078ec0ff */
[----:B------:R-:W-:Y:S01]  /*5be0*/  IMAD.MOV.U32 R98, RZ, RZ, RZ ;  /* 0x000000ffff627224 */ /* 0x000fe200078e00ff */
[----:B------:R-:W-:Y:S01]  /*5bf0*/  LOP3.LUT R100, R7, 0x18, R100, 0xf8, !PT ;  /* 0x0000001807647812 */ /* 0x000fe200078ef864 */
[----:B------:R-:W-:Y:S01]  /*5c00*/  IMAD.MOV.U32 R94, RZ, RZ, RZ ;  /* 0x000000ffff5e7224 */ /* 0x000fe200078e00ff */
[----:B------:R-:W-:Y:S01]  /*5c10*/  LOP3.LUT R37, R37, 0x600000, RZ, 0xc0, !PT ;  /* 0x0060000025257812 */ /* 0x000fe200078ec0ff */
[----:B------:R-:W3:Y:S01]  /*5c20*/  LDC.64 R82, c[0x0][0x890] ;  /* 0x00022400ff527b82 */ /* 0x000ee20000000a00 */
[----:B------:R-:W-:Y:S01]  /*5c30*/  IADD3 R99, PT, PT, -R95, 0x2, RZ ;  /* 0x000000025f637810 */ /* 0x000fe20007ffe1ff */
[----:B------:R-:W-:Y:S01]  /*5c40*/  IMAD.MOV R96, RZ, RZ, -R96 ;  /* 0x000000ffff607224 */ /* 0x000fe200078e0a60 */
[----:B------:R-:W-:Y:S01]  /*5c50*/  LOP3.LUT R100, R100, 0xf20, R5, 0xf8, !PT ;  /* 0x00000f2064647812 */ /* 0x000fe200078ef805 */
[----:B------:R-:W4:Y:S01]  /*5c60*/  LDCU UR62, c[0x0][0x370] ;  /* 0x00006e00ff3e77ac */ /* 0x000f220008000800 */
[----:B------:R-:W-:Y:S01]  /*5c70*/  MOV R97, RZ ;  /* 0x000000ff00617202 */ /* 0x000fe20000000f00 */
[----:B------:R-:W-:Y:S01]  /*5c80*/  IMAD.SHL.U32 R99, R99, 0x10, RZ ;  /* 0x0000001063637824 */ /* 0x000fe200078e00ff */
[----:B------:R-:W-:Y:S01]  /*5c90*/  IADD3 R95, PT, PT, -R95, RZ, RZ ;  /* 0x000000ff5f5f7210 */ /* 0x000fe20007ffe1ff */
[----:B-1----:R-:W-:Y:S01]  /*5ca0*/  ULEA UR47, UR4, UR47, 0x18 ;  /* 0x0000002f042f7291 */ /* 0x002fe2000f8ec0ff */
[----:B------:R-:W1:Y:S01]  /*5cb0*/  LDC.64 R78, c[0x0][0x8b0] ;  /* 0x00022c00ff4e7b82 */ /* 0x000e620000000a00 */
[----:B------:R-:W-:Y:S01]  /*5cc0*/  UMOV UR54, 0x1 ;  /* 0x0000000100367882 */ /* 0x000fe20000000000 */
[----:B------:R-:W-:Y:S01]  /*5cd0*/  UMOV UR46, URZ ;  /* 0x000000ff002e7c82 */ /* 0x000fe20008000000 */
[----:B------:R-:W-:Y:S01]  /*5ce0*/  UIADD3 UR4, UPT, UPT, UR47, 0x200, URZ ;  /* 0x000002002f047890 */ /* 0x000fe2000fffe0ff */
[----:B------:R-:W1:Y:S04]  /*5cf0*/  LDCU UR41, c[0x0][0xb0c] ;  /* 0x00016180ff2977ac */ /* 0x000e680008000800 */
[----:B------:R-:W4:Y:S01]  /*5d00*/  LDS R0, [UR47+0x190] ;  /* 0x0001902fff007984 */ /* 0x000f220008000800 */
[----:B------:R-:W1:Y:S01]  /*5d10*/  LDC.64 R76, c[0x0][0x8a8] ;  /* 0x00022a00ff4c7b82 */ /* 0x000e620000000a00 */
[----:B------:R-:W-:Y:S01]  /*5d20*/  LEA R100, R100, UR4, 0x1 ;  /* 0x0000000464647c11 */ /* 0x000fe2000f8e08ff */
[----:B------:R-:W1:Y:S01]  /*5d30*/  LDCU UR39, c[0x0][0xb30] ;  /* 0x00016600ff2777ac */ /* 0x000e620008000800 */
[----:B------:R-:W1:Y:S01]  /*5d40*/  LDCU.64 UR60, c[0x0][0x888] ;  /* 0x00011100ff3c77ac */ /* 0x000e620008000a00 */
[----:B------:R-:W1:Y:S01]  /*5d50*/  LDCU.64 UR42, c[0x0][0xb28] ;  /* 0x00016500ff2a77ac */ /* 0x000e620008000a00 */
[----:B------:R-:W1:Y:S01]  /*5d60*/  LDCU.128 UR56, c[0x0][0xb10] ;  /* 0x00016200ff3877ac */ /* 0x000e620008000c00 */
[----:B------:R-:W1:Y:S01]  /*5d70*/  LDCU UR55, c[0x0][0x374] ;  /* 0x00006e80ff3777ac */ /* 0x000e620008000800 */
[----:B------:R-:W-:Y:S01]  /*5d80*/  UMOV UR53, URZ ;  /* 0x000000ff00357c82 */ /* 0x000fe20008000000 */
[----:B------:R-:W-:Y:S01]  /*5d90*/  UMOV UR52, URZ ;  /* 0x000000ff00347c82 */ /* 0x000fe20008000000 */
[----:B----4-:R-:W-:-:S02]  /*5da0*/  IMAD.IADD R37, R0, 0x1, R37 ;  /* 0x0000000100257824 */ /* 0x010fc400078e0225 */
[----:B--23--:R-:W-:-:S07]  /*5db0*/  IMAD.U32 R0, RZ, RZ, UR4 ;  /* 0x00000004ff007e24 */ /* 0x00cfce000f8e00ff */
.L_x_135:
[C---:B------:R-:W-:Y:S02]  /*5dc0*/  LEA R3, R94.reuse, UR47, 0x3 ;  /* 0x0000002f5e037c11 */ /* 0x040fe4000f8e18ff */
[----:B------:R-:W-:Y:S02]  /*5dd0*/  SHF.L.U32 R0, R97, 0x1f, RZ ;  /* 0x0000001f61007819 */ /* 0x000fe400000006ff */
[----:B------:R-:W-:Y:S02]  /*5de0*/  LEA R5, R94, UR47, 0x4 ;  /* 0x0000002f5e057c11 */ /* 0x000fe4000f8e20ff */
[----:B------:R-:W2:Y:S02]  /*5df0*/  SYNCS.PHASECHK.TRANS64.TRYWAIT P0, [R3+URZ+0xe0], R0 ;  /* 0x0000e000030075a7 */ /* 0x000ea400080011ff */
[----:B-12---:R-:W-:Y:S05]  /*5e00*/  @!P0 BRA `(.L_x_105) ;  /* 0x0000003400c88947 */ /* 0x006fea0003800000 */
.L_x_192:
[----:B------:R-:W3:Y:S01]  /*5e10*/  LDS.128 R4, [R5+0x170] ;  /* 0x0001700005047984 */ /* 0x000ee20000000c00 */
[----:B------:R-:W-:Y:S01]  /*5e20*/  UISETP.GE.AND UP0, UPT, UR40, 0x1, UPT ;  /* 0x000000012800788c */ /* 0x000fe2000bf06270 */
[----:B------:R-:W-:Y:S01]  /*5e30*/  @!PT LDS RZ, [RZ] ;  /* 0x00000000fffff984 */ /* 0x000fe20000000800 */
[----:B------:R-:W-:Y:S01]  /*5e40*/  @!PT LDS RZ, [RZ] ;  /* 0x00000000fffff984 */ /* 0x000fe20000000800 */
[----:B------:R-:W-:Y:S01]  /*5e50*/  @!PT LDS RZ, [RZ] ;  /* 0x00000000fffff984 */ /* 0x000fe20000000800 */
[----:B------:R-:W-:Y:S01]  /*5e60*/  @!PT LDS RZ, [RZ] ;  /* 0x00000000fffff984 */ /* 0x000fe20000000800 */
[----:B------:R4:W-:Y:S06]  /*5e70*/  MEMBAR.ALL.CTA ;  /* 0x0000000000007992 */ /* 0x0009ec0000008000 */
[----:B----4-:R-:W4:Y:S01]  /*5e80*/  FENCE.VIEW.ASYNC.S ;  /* 0x00000000000073c6 */ /* 0x010f220000000000 */
[----:B---3--:R-:W-:Y:S11]  /*5e90*/  LOP3.LUT P0, RZ, R6, 0x1, RZ, 0xc0, !PT ;  /* 0x0000000106ff7812 */ /* 0x008ff6000780c0ff */
[----:B------:R-:W-:Y:S02]  /*5ea0*/  @!UPT UIADD3 URZ, UPT, UPT, URZ, URZ, URZ ;  /* 0x000000fffffff290 */ /* 0x000fe4000fffe0ff */
[----:B----4-:R-:W-:Y:S01]  /*5eb0*/  VOTEU.ANY UP1, P0 ;  /* 0x0000000000ff7886 */ /* 0x010fe20000020100 */
[----:B------:R-:W-:Y:S01]  /*5ec0*/  PLOP3.LUT P0, PT, PT, PT, UP1, 0x80, 0x8 ;  /* 0x000000000008781c */ /* 0x000fe20003f0f018 */
[----:B------:R-:W-:Y:S06]  /*5ed0*/  UP2UR UR4, UPR, URZ, 0x2 ;  /* 0x00000002ff047883 */ /* 0x000fec0008000000 */
[----:B------:R-:W-:Y:S06]  /*5ee0*/  IMAD.U32 R102, RZ, RZ, UR4 ;  /* 0x00000004ff667e24 */ /* 0x000fec000f8e00ff */
[----:B--2---:R-:W-:Y:S02]  /*5ef0*/  @P0 SHF.R.U32.HI R0, RZ, 0x10, R5 ;  /* 0x00000010ff000819 */ /* 0x004fe40000011605 */
        /* <DEDUP_REMOVED lines=12> */
[----:B------:R-:W3:Y:S01]  /*5fc0*/  LDCU UR12, c[0x0][0xb20] ;  /* 0x00016400ff0c77ac */ /* 0x000ee20008000800 */
[----:B-1----:R-:W-:Y:S02]  /*5fd0*/  UIMAD.WIDE.U32 UR4, UR55, UR59, URZ ;  /* 0x0000003b370472a5 */ /* 0x002fe4000f8e00ff */
[----:B------:R-:W-:Y:S02]  /*5fe0*/  UIMAD.WIDE.U32 UR6, UR62, UR56, URZ ;  /* 0x000000383e0672a5 */ /* 0x000fe4000f8e00ff */
[----:B------:R-:W-:Y:S02]  /*5ff0*/  UISETP.NE.AND UP0, UPT, UR58, 0x1, UPT ;  /* 0x000000013a00788c */ /* 0x000fe4000bf05270 */
[----:B------:R-:W-:Y:S02]  /*6000*/  UIMAD.WIDE.U32 UR8, UR37, UR59, URZ ;  /* 0x0000003b250872a5 */ /* 0x000fe4000f8e00ff */
[----:B------:R-:W-:Y:S02]  /*6010*/  UIMAD.WIDE.U32 UR10, UR38, UR56, URZ ;  /* 0x00000038260a72a5 */ /* 0x000fe4000f8e00ff */
[----:B------:R-:W-:Y:S02]  /*6020*/  UISETP.NE.AND UP1, UPT, UR41, 0x1, UPT ;  /* 0x000000012900788c */ /* 0x000fe4000bf25270 */
[----:B------:R-:W-:Y:S01]  /*6030*/  UISETP.NE.AND UP2, UPT, UR40, 0x1, UPT ;  /* 0x000000012800788c */ /* 0x000fe2000bf45270 */
[----:B------:R-:W-:Y:S02]  /*6040*/  UMOV UR4, UR5 ;  /* 0x0000000500047c82 */ /* 0x000fe40008000000 */
[----:B---3--:R-:W-:Y:S03]  /*6050*/  USHF.R.U32.HI UR5, URZ, UR12, UR4 ;  /* 0x0000000cff057299 */ /* 0x008fe60008011604 */
[----:B------:R-:W-:Y:S02]  /*6060*/  UMOV UR4, UR7 ;  /* 0x0000000700047c82 */ /* 0x000fe40008000000 */
[----:B------:R-:W-:Y:S02]  /*6070*/  USHF.R.U32.HI UR7, URZ, UR57, UR4 ;  /* 0x00000039ff077299 */ /* 0x000fe40008011604 */
[----:B------:R-:W-:Y:S02]  /*6080*/  USEL UR4, UR55, UR5, !UP0 ;  /* 0x0000000537047287 */ /* 0x000fe4000c000000 */
[----:B------:R-:W-:Y:S01]  /*6090*/  USEL UR7, UR62, UR7, !UP1 ;  /* 0x000000073e077287 */ /* 0x000fe2000c800000 */
[----:B------:R-:W-:Y:S01]  /*60a0*/  UMOV UR5, UR9 ;  /* 0x0000000900057c82 */ /* 0x000fe20008000000 */
[----:B------:R-:W-:Y:S02]  /*60b0*/  UIMAD.WIDE.U32 UR8, UR4, UR42, URZ ;  /* 0x0000002a040872a5 */ /* 0x000fe4000f8e00ff */
[----:B------:R-:W-:Y:S03]  /*60c0*/  USHF.R.U32.HI UR6, URZ, UR12, UR5 ;  /* 0x0000000cff067299 */ /* 0x000fe60008011605 */
[----:B------:R-:W-:Y:S01]  /*60d0*/  UMOV UR5, UR11 ;  /* 0x0000000b00057c82 */ /* 0x000fe20008000000 */
[----:B------:R-:W-:Y:S02]  /*60e0*/  UIMAD.WIDE.U32 UR10, UR7, UR42, URZ ;  /* 0x0000002a070a72a5 */ /* 0x000fe4000f8e00ff */
[----:B------:R-:W-:Y:S02]  /*60f0*/  USHF.R.U32.HI UR12, URZ, UR57, UR5 ;  /* 0x00000039ff0c7299 */ /* 0x000fe40008011605 */
[----:B------:R-:W-:Y:S01]  /*6100*/  USEL UR6, UR37, UR6, !UP0 ;  /* 0x0000000625067287 */ /* 0x000fe2000c000000 */
[----:B------:R-:W-:Y:S02]  /*6110*/  UMOV UR5, UR9 ;  /* 0x0000000900057c82 */ /* 0x000fe40008000000 */
[----:B------:R-:W-:Y:S01]  /*6120*/  UMOV UR10, UR11 ;  /* 0x0000000b000a7c82 */ /* 0x000fe20008000000 */
[----:B------:R-:W-:Y:S02]  /*6130*/  @UP2 USHF.R.U32.HI UR4, URZ, UR43, UR5 ;  /* 0x0000002bff042299 */ /* 0x000fe40008011605 */
[----:B------:R-:W-:Y:S02]  /*6140*/  @UP2 USHF.R.U32.HI UR7, URZ, UR43, UR10 ;  /* 0x0000002bff072299 */ /* 0x000fe4000801160a */
[----:B------:R-:W-:Y:S02]  /*6150*/  UIMAD UR4, UR40, UR4, URZ ;  /* 0x00000004280472a4 */ /* 0x000fe4000f8e02ff */
[----:B------:R-:W-:Y:S02]  /*6160*/  UIMAD.WIDE.U32 UR10, UR6, UR42, URZ ;  /* 0x0000002a060a72a5 */ /* 0x000fe4000f8e00ff */
[----:B------:R-:W-:Y:S02]  /*6170*/  USEL UR5, UR38, UR12, !UP1 ;  /* 0x0000000c26057287 */ /* 0x000fe4000c800000 */
[----:B------:R-:W-:Y:S02]  /*6180*/  UIMAD UR8, UR40, UR7, URZ ;  /* 0x00000007280872a4 */ /* 0x000fe4000f8e02ff */
[----:B------:R-:W-:Y:S03]  /*6190*/  UISETP.GE.AND UP0, UPT, UR6, UR4, UPT ;  /* 0x000000040600728c */ /* 0x000fe6000bf06270 */
[----:B------:R-:W-:Y:S01]  /*61a0*/  UMOV UR4, UR11 ;  /* 0x0000000b00047c82 */ /* 0x000fe20008000000 */
[----:B------:R-:W-:Y:S02]  /*61b0*/  UISETP.GE.OR UP0, UPT, UR5, UR8, UP0 ;  /* 0x000000080500728c */ /* 0x000fe40008706670 */
[----:B------:R-:W-:Y:S02]  /*61c0*/  USHF.R.U32.HI UR4, URZ, UR43, UR4 ;  /* 0x0000002bff047299 */ /* 0x000fe40008011604 */
[----:B------:R-:W-:Y:S02]  /*61d0*/  UIMAD.WIDE.U32 UR8, UR5, UR42, URZ ;  /* 0x0000002a050872a5 */ /* 0x000fe4000f8e00ff */
[----:B------:R-:W-:Y:S02]  /*61e0*/  USEL UR11, UR6, UR4, !UP2 ;  /* 0x00000004060b7287 */ /* 0x000fe4000d000000 */
[----:B------:R-:W-:Y:S02]  /*61f0*/  UIADD3 UR8, UPT, UPT, -UR5, URZ, URZ ;  /* 0x000000ff05087290 */ /* 0x000fe4000fffe1ff */
[----:B------:R-:W-:Y:S01]  /*6200*/  UIADD3 UR10, UPT, UPT, -UR11, URZ, URZ ;  /* 0x000000ff0b0a7290 */ /* 0x000fe2000fffe1ff */
[----:B------:R-:W-:Y:S01]  /*6210*/  @!UP0 UMOV UR4, UR9 ;  /* 0x0000000900048c82 */ /* 0x000fe20008000000 */
[----:B------:R-:W-:Y:S02]  /*6220*/  UIADD3 UR9, UPT, UPT, -UR6, URZ, URZ ;  /* 0x000000ff06097290 */ /* 0x000fe4000fffe1ff */
[----:B------:R-:W-:Y:S02]  /*6230*/  @!UP0 USHF.R.U32.HI UR4, URZ, UR43, UR4 ;  /* 0x0000002bff048299 */ /* 0x000fe40008011604 */
[----:B------:R-:W-:Y:S02]  /*6240*/  UIMAD UR10, UR40, UR10, UR6 ;  /* 0x0000000a280a72a4 */ /* 0x000fe4000f8e0206 */
[----:B------:R-:W-:Y:S04]  /*6250*/  @!UP0 USEL UR4, UR5, UR4, !UP2 ;  /* 0x0000000405048287 */ /* 0x000fe8000d000000 */
[----:B------:R-:W-:Y:S02]  /*6260*/  @!UP0 UIMAD UR10, UR7, UR10, UR4 ;  /* 0x0000000a070a82a4 */ /* 0x000fe4000f8e0204 */
[----:B------:R-:W-:Y:S02]  /*6270*/  @!UP0 UIADD3 UR11, UPT, UPT, UR11, -UR4, URZ ;  /* 0x800000040b0b8290 */ /* 0x000fe4000fffe0ff */
[----:B------:R-:W-:Y:S02]  /*6280*/  UIMAD UR7, UR41, UR8, UR38 ;  /* 0x00000008290772a4 */ /* 0x000fe4000f8e0226 */
[----:B------:R-:W-:Y:S02]  /*6290*/  @!UP0 UIMAD UR6, UR11, UR40, UR5 ;  /* 0x000000280b0682a4 */ /* 0x000fe4000f8e0205 */
[----:B------:R-:W-:Y:S01]  /*62a0*/  UIMAD UR4, UR58, UR9, UR37 ;  /* 0x000000093a0472a4 */ /* 0x000fe2000f8e0225 */
[----:B------:R-:W-:Y:S02]  /*62b0*/  @!UP0 UMOV UR5, UR10 ;  /* 0x0000000a00058c82 */ /* 0x000fe40008000000 */
[----:B------:R-:W-:Y:S02]  /*62c0*/  UIMAD UR38, UR5, UR41, UR7 ;  /* 0x00000029052672a4 */ /* 0x000fe4000f8e0207 */
[----:B------:R-:W-:Y:S11]  /*62d0*/  UIMAD UR37, UR6, UR58, UR4 ;  /* 0x0000003a062572a4 */ /* 0x000ff6000f8e0204 */
[----:B------:R-:W-:Y:S01]  /*62e0*/  @!UPT UIADD3 URZ, UPT, UPT, URZ, URZ, URZ ;  /* 0x000000fffffff290 */ /* 0x000fe2000fffe0ff */
.L_x_106:
[----:B-1----:R-:W-:Y:S01]  /*62f0*/  UISETP.NE.AND UP0, UPT, UR39, 0x1, UPT ;  /* 0x000000012700788c */ /* 0x002fe2000bf05270 */
[----:B------:R-:W-:Y:S01]  /*6300*/  IADD3 R94, PT, PT, R94, 0x1, RZ ;  /* 0x000000015e5e7810 */ /* 0x000fe20007ffe0ff */
[----:B------:R-:W-:Y:S02]  /*6310*/  UIADD3 UR11, UPT, UPT, UR47, 0x200, URZ ;  /* 0x000002002f0b7890 */ /* 0x000fe4000fffe0ff */
[----:B------:R-:W-:Y:S02]  /*6320*/  USHF.L.U32 UR50, UR26, 0x7, URZ ;  /* 0x000000071a327899 */ /* 0x000fe400080006ff */
[----:B------:R-:W-:Y:S05]  /*6330*/  USHF.L.U32 UR49, UR32, 0x6, URZ ;  /* 0x0000000620317899 */ /* 0x000fea00080006ff */
[----:B------:R-:W1:Y:S01]  /*6340*/  @!UP0 LDCU.128 UR12, c[0x0][0xb10] ;  /* 0x00016200ff0c87ac */ /* 0x000e620008000c00 */
[----:B------:R-:W3:Y:S01]  /*6350*/  @!UP0 LDCU UR5, c[0x0][0xb0c] ;  /* 0x00016180ff0587ac */ /* 0x000ee20008000800 */
[----:B------:R-:W4:Y:S01]  /*6360*/  @!UP0 LDCU UR10, c[0x0][0xb20] ;  /* 0x00016400ff0a87ac */ /* 0x000f220008000800 */
[----:B-1----:R-:W-:Y:S02]  /*6370*/  UIMAD.WIDE.U32 UR8, UR38, UR12, URZ ;  /* 0x0000000c260872a5 */ /* 0x002fe4000f8e00ff */
[----:B------:R-:W-:Y:S02]  /*6380*/  UIMAD.WIDE.U32 UR6, UR37, UR15, URZ ;  /* 0x0000000f250672a5 */ /* 0x000fe4000f8e00ff */
[----:B------:R-:W-:Y:S03]  /*6390*/  @!UP0 UISETP.NE.AND UP1, UPT, UR14, 0x1, UPT ;  /* 0x000000010e00888c */ /* 0x000fe6000bf25270 */
[----:B------:R-:W-:Y:S01]  /*63a0*/  @!UP0 UMOV UR4, UR9 ;  /* 0x0000000900048c82 */ /* 0x000fe20008000000 */
[----:B---3--:R-:W-:Y:S02]  /*63b0*/  @!UP0 UISETP.NE.AND UP2, UPT, UR5, 0x1, UPT ;  /* 0x000000010500888c */ /* 0x008fe4000bf45270 */
[----:B------:R-:W-:Y:S01]  /*63c0*/  @!UP0 USHF.R.U32.HI UR4, URZ, UR13, UR4 ;  /* 0x0000000dff048299 */ /* 0x000fe20008011604 */
[----:B------:R-:W-:Y:S02]  /*63d0*/  @!UP0 UMOV UR6, UR7 ;  /* 0x0000000700068c82 */ /* 0x000fe40008000000 */
[----:B----4-:R-:W-:Y:S02]  /*63e0*/  @!UP0 USHF.R.U32.HI UR6, URZ, UR10, UR6 ;  /* 0x0000000aff068299 */ /* 0x010fe40008011606 */
[----:B------:R-:W-:Y:S02]  /*63f0*/  @!UP0 USEL UR7, UR38, UR4, !UP2 ;  /* 0x0000000426078287 */ /* 0x000fe4000d000000 */
[----:B------:R-:W-:Y:S04]  /*6400*/  @!UP0 USEL UR6, UR37, UR6, !UP1 ;  /* 0x0000000625068287 */ /* 0x000fe8000c800000 */
[----:B------:R-:W-:Y:S02]  /*6410*/  @!UP0 UIADD3 UR4, UPT, UPT, -UR7, UR6, URZ ;  /* 0x0000000607048290 */ /* 0x000fe4000fffe1ff */
[----:B------:R-:W-:Y:S02]  /*6420*/  @!UP0 UIADD3 UR6, UPT, UPT, UR7, -UR6, URZ ;  /* 0x8000000607068290 */ /* 0x000fe4000fffe0ff */
[----:B------:R-:W-:Y:S02]  /*6430*/  @!UP0 UIMAD UR38, UR4, UR5, UR38 ;  /* 0x00000005042682a4 */ /* 0x000fe4000f8e0226 */
[----:B------:R-:W-:Y:S02]  /*6440*/  @!UP0 UIMAD UR37, UR6, UR14, UR37 ;  /* 0x0000000e062582a4 */ /* 0x000fe4000f8e0225 */
[----:B------:R-:W-:Y:S09]  /*6450*/  ULOP3.LUT UP0, URZ, UR11, 0x1b0, URZ, 0xc0, !UPT ;  /* 0x000001b00bff7892 */ /* 0x000ff2000f80c0ff */
[----:B------:R-:W-:Y:S05]  /*6460*/  BRA.U !UP0, `(.L_x_107) ;  /* 0x00000001087c7547 */ /* 0x000fea000b800000 */
[----:B------:R-:W1:Y:S01]  /*6470*/  LDCU.64 UR8, c[0x4][0x80] ;  /* 0x01001000ff0877ac */ /* 0x000e620008000a00 */
[----:B------:R-:W-:Y:S01]  /*6480*/  MOV R2, 0x0 ;  /* 0x0000000000027802 */ /* 0x000fe20000000f00 */
[----:B------:R-:W-:Y:S02]  /*6490*/  HFMA2 R12, -RZ, RZ, 0, 5.9604644775390625e-08 ;  /* 0x00000001ff0c7431 */ /* 0x000fe400000001ff */
[----:B------:R-:W-:Y:S01]  /*64a0*/  IMAD.MOV.U32 R8, RZ, RZ, 0x70 ;  /* 0x00000070ff087424 */ /* 0x000fe200078e00ff */
[----:B------:R3:W4:Y:S01]  /*64b0*/  LDC.64 R14, c[0x4][R2] ;  /* 0x01000000020e7b82 */ /* 0x0007220000000a00 */
[----:B------:R-:W2:Y:S01]  /*64c0*/  LDCU.64 UR6, c[0x4][0x88] ;  /* 0x01001100ff0677ac */ /* 0x000ea20008000a00 */
[----:B------:R-:W-:Y:S01]  /*64d0*/  IMAD.MOV.U32 R13, RZ, RZ, RZ ;  /* 0x000000ffff0d7224 */ /* 0x000fe200078e00ff */
[----:B------:R-:W2:Y:S01]  /*64e0*/  LDCU.64 UR4, c[0x4][0x8] ;  /* 0x01000100ff0477ac */ /* 0x000ea20008000a00 */
[----:B-1----:R-:W-:Y:S01]  /*64f0*/  MOV R5, UR9 ;  /* 0x0000000900057c02 */ /* 0x002fe20008000f00 */
[----:B------:R-:W-:Y:S01]  /*6500*/  IMAD.U32 R4, RZ, RZ, UR8 ;  /* 0x00000008ff047e24 */ /* 0x000fe2000f8e00ff */
[----:B--2---:R-:W-:Y:S01]  /*6510*/  MOV R7, UR7 ;  /* 0x0000000700077c02 */ /* 0x004fe20008000f00 */
[----:B------:R-:W-:Y:S01]  /*6520*/  IMAD.U32 R6, RZ, RZ, UR6 ;  /* 0x00000006ff067e24 */ /* 0x000fe2000f8e00ff */
[----:B------:R-:W-:Y:S01]  /*6530*/  MOV R11, UR5 ;  /* 0x00000005000b7c02 */ /* 0x000fe20008000f00 */
[----:B------:R-:W-:Y:S02]  /*6540*/  IMAD.U32 R10, RZ, RZ, UR4 ;  /* 0x00000004ff0a7e24 */ /* 0x000fe4000f8e00ff */
[----:B------:R-:W-:Y:S07]  /*6550*/  LEPC R20, `(.L_x_108) ;  /* 0x000000001014794e */ /* 0x000fee0000000000 */
[----:B---345:R-:W-:Y:S05]  /*6560*/  CALL.ABS.NOINC R14 ;  /* 0x000000000e007343 */ /* 0x038fea0003c00000 */
.L_x_108:
[----:B------:R-:W1:Y:S01]  /*6570*/  LDCU.64 UR8, c[0x4][0x80] ;  /* 0x01001000ff0877ac */ /* 0x000e620008000a00 */
[----:B------:R-:W2:Y:S01]  /*6580*/  LDC.64 R2, c[0x4][R2] ;  /* 0x0100000002027b82 */ /* 0x000ea20000000a00 */
[----:B------:R-:W-:Y:S02]  /*6590*/  HFMA2 R12, -RZ, RZ, 0, 5.9604644775390625e-08 ;  /* 0x00000001ff0c7431 */ /* 0x000fe400000001ff */
[----:B------:R-:W-:Y:S02]  /*65a0*/  IMAD.MOV.U32 R8, RZ, RZ, 0x70 ;  /* 0x00000070ff087424 */ /* 0x000fe400078e00ff */
[----:B------:R-:W-:Y:S01]  /*65b0*/  IMAD.MOV.U32 R13, RZ, RZ, RZ ;  /* 0x000000ffff0d7224 */ /* 0x000fe200078e00ff */
[----:B------:R-:W3:Y:S01]  /*65c0*/  LDCU.64 UR6, c[0x4][0x88] ;  /* 0x01001100ff0677ac */ /* 0x000ee20008000a00 */
[----:B------:R-:W4:Y:S01]  /*65d0*/  LDCU.64 UR4, c[0x4][0x8] ;  /* 0x01000100ff0477ac */ /* 0x000f220008000a00 */
[----:B-1----:R-:W-:Y:S02]  /*65e0*/  MOV R4, UR8 ;  /* 0x0000000800047c02 */ /* 0x002fe40008000f00 */
[----:B------:R-:W-:Y:S02]  /*65f0*/  MOV R5, UR9 ;  /* 0x0000000900057c02 */ /* 0x000fe40008000f00 */
[----:B---3--:R-:W-:Y:S01]  /*6600*/  MOV R7, UR7 ;  /* 0x0000000700077c02 */ /* 0x008fe20008000f00 */
[----:B------:R-:W-:Y:S01]  /*6610*/  IMAD.U32 R6, RZ, RZ, UR6 ;  /* 0x00000006ff067e24 */ /* 0x000fe2000f8e00ff */
[----:B----4-:R-:W-:Y:S01]  /*6620*/  MOV R11, UR5 ;  /* 0x00000005000b7c02 */ /* 0x010fe20008000f00 */
[----:B------:R-:W-:Y:S02]  /*6630*/  IMAD.U32 R10, RZ, RZ, UR4 ;  /* 0x00000004ff0a7e24 */ /* 0x000fe4000f8e00ff */
[----:B------:R-:W-:Y:S07]  /*6640*/  LEPC R20, `(.L_x_107) ;  /* 0x000000001014794e */ /* 0x000fee0000000000 */
[----:B--2---:R-:W-:Y:S05]  /*6650*/  CALL.ABS.NOINC R2 ;  /* 0x0000000002007343 */ /* 0x004fea0003c00000 */
.L_x_107:
[----:B------:R-:W-:Y:S02]  /*6660*/  ISETP.NE.U32.AND P0, PT, RZ, UR60, PT ;  /* 0x0000003cff007c0c */ /* 0x000fe4000bf05070 */
[C---:B------:R-:W-:Y:S02]  /*6670*/  ISETP.NE.U32.AND P1, PT, R82.reuse, RZ, PT ;  /* 0x000000ff5200720c */ /* 0x040fe40003f25070 */
[----:B------:R-:W-:Y:S02]  /*6680*/  ISETP.NE.U32.AND P4, PT, R82, RZ, PT ;  /* 0x000000ff5200720c */ /* 0x000fe40003f85070 */
[----:B------:R-:W-:Y:S02]  /*6690*/  ISETP.NE.AND.EX P0, PT, RZ, UR61, PT, P0 ;  /* 0x0000003dff007c0c */ /* 0x000fe4000bf05300 */
[C---:B------:R-:W-:Y:S02]  /*66a0*/  ISETP.NE.AND.EX P1, PT, R83.reuse, RZ, PT, P1 ;  /* 0x000000ff5300720c */ /* 0x040fe40003f25310 */
[----:B------:R-:W-:Y:S02]  /*66b0*/  ISETP.NE.AND.EX P4, PT, R83, RZ, P0, P4 ;  /* 0x000000ff5300720c */ /* 0x000fe40000785340 */
[----:B------:R-:W-:Y:S02]  /*66c0*/  ISETP.NE.U32.AND P5, PT, R78, RZ, PT ;  /* 0x000000ff4e00720c */ /* 0x000fe40003fa5070 */
[----:B------:R-:W-:Y:S02]  /*66d0*/  ISETP.NE.U32.AND P3, PT, RZ, UR60, PT ;  /* 0x0000003cff007c0c */ /* 0x000fe4000bf65070 */
[----:B------:R-:W-:Y:S02]  /*66e0*/  PLOP3.LUT P2, PT, PT, PT, PT, 0x8, 0x80 ;  /* 0x000000000080781c */ /* 0x000fe40003f4e170 */
[----:B------:R-:W-:Y:S02]  /*66f0*/  ISETP.NE.AND.EX P5, PT, R79, RZ, PT, P5 ;  /* 0x000000ff4f00720c */ /* 0x000fe40003fa5350 */
[----:B------:R-:W-:Y:S03]  /*6700*/  ISETP.NE.AND.EX P3, PT, RZ, UR61, PT, P3 ;  /* 0x0000003dff007c0c */ /* 0x000fe6000bf65330 */
[----:B------:R-:W-:Y:S01]  /*6710*/  @!P4 PLOP3.LUT P2, PT, P1, PT, PT, 0x80, 0x8 ;  /* 0x000000000008c81c */ /* 0x000fe20000f4f070 */
[----:B------:R-:W-:Y:S01]  /*6720*/  @!UPT UIADD3 URZ, UPT, UPT, URZ, URZ, URZ ;  /* 0x000000fffffff290 */ /* 0x000fe2000fffe0ff */
[----:B------:R-:W-:Y:S11]  /*6730*/  @!P1 BRA `(.L_x_109) ;  /* 0x0000000000309947 */ /* 0x000ff60003800000 */
[----:B------:R-:W-:Y:S01]  /*6740*/  ISETP.NE.U32.AND P0, PT, R80, RZ, PT ;  /* 0x000000ff5000720c */ /* 0x000fe20003f05070 */
[----:B------:R-:W1:Y:S01]  /*6750*/  LDCU.64 UR4, c[0x0][0x358] ;  /* 0x00006b00ff0477ac */ /* 0x000e620008000a00 */
[----:B------:R-:W-:Y:S02]  /*6760*/  IMAD.MOV.U32 R88, RZ, RZ, 0x1 ;  /* 0x00000001ff587424 */ /* 0x000fe400078e00ff */
[----:B------:R-:W-:Y:S11]  /*6770*/  ISETP.NE.AND.EX P0, PT, R81, RZ, PT, P0 ;  /* 0x000000ff5100720c */ /* 0x000ff60003f05300 */
[----:B------:R-:W-:Y:S02]  /*6780*/  @!UPT UIADD3 URZ, UPT, UPT, URZ, URZ, URZ ;  /* 0x000000fffffff290 */ /* 0x000fe4000fffe0ff */
[----:B------:R-:W3:Y:S01]  /*6790*/  @P0 LDC.64 R2, c[0x0][0x888] ;  /* 0x00022200ff020b82 */ /* 0x000ee20000000a00 */
[----:B--2---:R-:W-:Y:S04]  /*67a0*/  @P0 IMAD R0, R82, UR36, RZ ;  /* 0x0000002452000c24 */ /* 0x004fe8000f8e02ff */
[----:B---3--:R-:W-:Y:S04]  /*67b0*/  @P0 IMAD.WIDE R2, R0, 0x4, R2 ;  /* 0x0000000400020825 */ /* 0x008fe800078e0202 */
[----:B------:R-:W-:Y:S01]  /*67c0*/  HFMA2 R0, -RZ, RZ, 0, 5.9604644775390625e-08 ;  /* 0x00000001ff007431 */ /* 0x000fe200000001ff */
[----:B-1---5:R1:W5:Y:S04]  /*67d0*/  @P0 LDG.E R41, desc[UR4][R2.64] ;  /* 0x0000000402290981 */ /* 0x022368000c1e1900 */
[----:B------:R-:W-:Y:S01]  /*67e0*/  @!P0 PRMT R88, R0, 0x7610, R88 ;  /* 0x0000761000588816 */ /* 0x000fe20000000058 */
[----:B-1----:R-:W3:Y:S06]  /*67f0*/  @!P0 LDC R41, c[0x0][0x880] ;  /* 0x00022000ff298b82 */ /* 0x002eec0000000800 */
.L_x_109:
[----:B------:R-:W-:Y:S05]  /*6800*/  @!P5 BRA `(.L_x_110) ;  /* 0x000000000024d947 */ /* 0x000fea0003800000 */
[----:B------:R-:W-:Y:S01]  /*6810*/  ISETP.NE.U32.AND P0, PT, R76, RZ, PT ;  /* 0x000000ff4c00720c */ /* 0x000fe20003f05070 */
[----:B------:R-:W1:Y:S03]  /*6820*/  LDCU.64 UR4, c[0x0][0x358] ;  /* 0x00006b00ff0477ac */ /* 0x000e660008000a00 */
[----:B------:R-:W-:Y:S11]  /*6830*/  ISETP.NE.AND.EX P0, PT, R77, RZ, PT, P0 ;  /* 0x000000ff4d00720c */ /* 0x000ff60003f05300 */
[----:B------:R-:W-:Y:S02]  /*6840*/  @!UPT UIADD3 URZ, UPT, UPT, URZ, URZ, URZ ;  /* 0x000000fffffff290 */ /* 0x000fe4000fffe0ff */
[----:B------:R-:W4:Y:S01]  /*6850*/  @P0 LDC.64 R2, c[0x0][0x8a8] ;  /* 0x00022a00ff020b82 */ /* 0x000f220000000a00 */
[----:B--2---:R-:W-:Y:S04]  /*6860*/  @P0 IMAD R0, R78, UR36, RZ ;  /* 0x000000244e000c24 */ /* 0x004fe8000f8e02ff */
[----:B----4-:R-:W-:Y:S05]  /*6870*/  @P0 IMAD.WIDE R2, R0, 0x4, R2 ;  /* 0x0000000400020825 */ /* 0x010fea00078e0202 */
[----:B-1---5:R1:W5:Y:S02]  /*6880*/  @P0 LDG.E R38, desc[UR4][R2.64] ;  /* 0x0000000402260981 */ /* 0x022364000c1e1900 */
[----:B-1----:R-:W4:Y:S02]  /*6890*/  @!P0 LDC R38, c[0x0][0x8a0] ;  /* 0x00022800ff268b82 */ /* 0x002f240000000800 */
.L_x_110:
[----:B---3-5:R-:W-:Y:S01]  /*68a0*/  FSETP.NEU.AND P0, PT, R41, RZ, PT ;  /* 0x000000ff2900720b */ /* 0x028fe20003f0d000 */
[----:B------:R-:W-:Y:S01]  /*68b0*/  ULOP3.LUT UR4, UR54, 0x1, URZ, 0x3c, !UPT ;  /* 0x0000000136047892 */ /* 0x000fe2000f8e3cff */
[----:B------:R-:W-:Y:S01]  /*68c0*/  SEL R5, RZ, 0xffffffff, P3 ;  /* 0xffffffffff057807 */ /* 0x000fe20001800000 */
[----:B------:R-:W-:Y:S01]  /*68d0*/  IMAD.U32 R109, RZ, RZ, UR46 ;  /* 0x0000002eff6d7e24 */ /* 0x000fe2000f8e00ff */
[----:B------:R-:W-:Y:S01]  /*68e0*/  @!P4 LOP3.LUT P3, RZ, R88, 0xff, RZ, 0xc0, !PT ;  /* 0x000000ff58ffc812 */ /* 0x000fe2000786c0ff */
[----:B------:R-:W-:Y:S01]  /*68f0*/  IMAD.SHL.U32 R85, R96, 0x10, RZ ;  /* 0x0000001060557824 */ /* 0x000fe200078e00ff */
[----:B------:R-:W-:Y:S01]  /*6900*/  @!P4 SEL R2, RZ, 0xffffffff, P0 ;  /* 0xffffffffff02c807 */ /* 0x000fe20000000000 */
[----:B------:R-:W-:Y:S01]  /*6910*/  IMAD.U32 R110, RZ, RZ, UR4 ;  /* 0x00000004ff6e7e24 */ /* 0x000fe2000f8e00ff */
[----:B------:R-:W-:Y:S01]  /*6920*/  LEA R92, R36, UR47, 0x3 ;  /* 0x0000002f245c7c11 */ /* 0x000fe2000f8e18ff */
[----:B------:R-:W-:Y:S01]  /*6930*/  IMAD.SHL.U32 R109, R109, 0x2000, RZ ;  /* 0x000020006d6d7824 */ /* 0x000fe200078e00ff */
[----:B------:R-:W-:Y:S01]  /*6940*/  @P2 SEL R2, R5, R2, !P3 ;  /* 0x0000000205022207 */ /* 0x000fe20005800000 */
[----:B------:R-:W-:Y:S01]  /*6950*/  IMAD.SHL.U32 R84, R95, 0x10, RZ ;  /* 0x000000105f547824 */ /* 0x000fe200078e00ff */
[----:B------:R-:W-:Y:S01]  /*6960*/  SHF.L.U32 R3, R98, 0x1f, RZ ;  /* 0x0000001f62037819 */ /* 0x000fe200000006ff */
[----:B------:R-:W-:Y:S01]  /*6970*/  IMAD.IADD R87, R100, 0x1, R109 ;  /* 0x0000000164577824 */ /* 0x000fe200078e026d */
[----:B------:R-:W-:Y:S01]  /*6980*/  @!P4 LOP3.LUT R2, R2, 0x1, RZ, 0xc0, !PT ;  /* 0x000000010202c812 */ /* 0x000fe200078ec0ff */
[----:B------:R-:W-:Y:S01]  /*6990*/  BSSY B1, `(.L_x_111) ;  /* 0x0000038000017945 */ /* 0x000fe20003800000 */
[----:B------:R-:W-:Y:S01]  /*69a0*/  IMAD.MOV.U32 R108, RZ, RZ, 0x1 ;  /* 0x00000001ff6c7424 */ /* 0x000fe200078e00ff */
[----:B------:R-:W-:Y:S02]  /*69b0*/  CS2R R74, SRZ ;  /* 0x00000000004a7805 */ /* 0x000fe4000001ff00 */
[----:B------:R-:W-:Y:S01]  /*69c0*/  ISETP.NE.U32.OR P5, PT, R2, 0x1, P4 ;  /* 0x000000010200780c */ /* 0x000fe200027a5470 */
[----:B------:R-:W-:Y:S01]  /*69d0*/  IMAD.U32 R2, RZ, RZ, UR46 ;  /* 0x0000002eff027e24 */ /* 0x000fe2000f8e00ff */
[----:B------:R-:W-:Y:S01]  /*69e0*/  LOP3.LUT P4, R93, R88, 0xff, RZ, 0xc0, !PT ;  /* 0x000000ff585d7812 */ /* 0x000fe2000788c0ff */
[----:B------:R-:W-:Y:S01]  /*69f0*/  IMAD.IADD R86, R87, 0x1, R85 ;  /* 0x0000000157567824 */ /* 0x000fe200078e0255 */
[----:B------:R-:W-:Y:S01]  /*6a00*/  P2R R103, PR, RZ, 0x20 ;  /* 0x00000020ff677803 */ /* 0x000fe20000000000 */
[----:B------:R-:W-:Y:S01]  /*6a10*/  IMAD R39, R36, 0x40, R37 ;  /* 0x0000004024277824 */ /* 0x000fe200078e0225 */
[----:B--2---:R-:W-:Y:S01]  /*6a20*/  LEA R0, R2, UR47, 0x3 ;  /* 0x0000002f02007c11 */ /* 0x004fe2000f8e18ff */
[----:B------:R-:W-:Y:S01]  /*6a30*/  IMAD.U32 R111, RZ, RZ, UR46 ;  /* 0x0000002eff6f7e24 */ /* 0x000fe2000f8e00ff */
[----:B------:R-:W-:Y:S02]  /*6a40*/  SEL R2, RZ, 0xffffffff, P0 ;  /* 0xffffffffff027807 */ /* 0x000fe40000000000 */
[----:B------:R-:W-:Y:S02]  /*6a50*/  CS2R R72, SRZ ;  /* 0x0000000000487805 */ /* 0x000fe4000001ff00 */
[----:B------:R-:W-:Y:S02]  /*6a60*/  CS2R R66, SRZ ;  /* 0x0000000000427805 */ /* 0x000fe4000001ff00 */
[----:B------:R-:W-:Y:S02]  /*6a70*/  CS2R R64, SRZ ;  /* 0x0000000000407805 */ /* 0x000fe4000001ff00 */
[----:B------:R-:W-:Y:S02]  /*6a80*/  @P1 SEL R2, R5, R2, !P4 ;  /* 0x0000000205021207 */ /* 0x000fe40006000000 */
[----:B------:R-:W-:Y:S02]  /*6a90*/  CS2R R58, SRZ ;  /* 0x00000000003a7805 */ /* 0x000fe4000001ff00 */
[----:B------:R-:W-:Y:S02]  /*6aa0*/  @P5 SHF.L.U32 R7, R110, 0x1f, RZ ;  /* 0x0000001f6e075819 */ /* 0x000fe400000006ff */
[----:B------:R-:W-:Y:S02]  /*6ab0*/  CS2R R56, SRZ ;  /* 0x0000000000387805 */ /* 0x000fe4000001ff00 */
[----:B------:R-:W-:Y:S02]  /*6ac0*/  LOP3.LUT R2, R2, 0x1, RZ, 0xc0, !PT ;  /* 0x0000000102027812 */ /* 0x000fe400078ec0ff */
[----:B------:R-:W-:Y:S01]  /*6ad0*/  CS2R R50, SRZ ;  /* 0x0000000000327805 */ /* 0x000fe2000001ff00 */
[----:B------:R-:W1:Y:S01]  /*6ae0*/  @P5 SYNCS.PHASECHK.TRANS64.TRYWAIT P3, [R0+URZ+0xa0], R7 ;  /* 0x0000a007000055a7 */ /* 0x000e6200080611ff */
[----:B------:R-:W-:Y:S02]  /*6af0*/  CS2R R48, SRZ ;  /* 0x0000000000307805 */ /* 0x000fe4000001ff00 */
[----:B------:R-:W-:Y:S01]  /*6b00*/  ISETP.NE.U32.AND P0, PT, R2, 0x1, PT ;  /* 0x000000010200780c */ /* 0x000fe20003f05070 */
[----:B------:R-:W-:Y:S02]  /*6b10*/  IMAD.IADD R47, R87, 0x1, R84 ;  /* 0x00000001572f7824 */ /* 0x000fe400078e0254 */
[----:B------:R-:W-:Y:S01]  /*6b20*/  IMAD.IADD R46, R99, 0x1, R86 ;  /* 0x00000001632e7824 */ /* 0x000fe200078e0256 */
[----:B------:R-:W-:Y:S01]  /*6b30*/  P2R R112, PR, RZ, 0x1 ;  /* 0x00000001ff707803 */ /* 0x000fe20000000000 */
[----:B------:R2:W3:Y:S01]  /*6b40*/  SYNCS.PHASECHK.TRANS64.TRYWAIT P2, [R92+URZ+0x100], R3 ;  /* 0x000100035c0075a7 */ /* 0x0004e200080411ff */
[----:B-1----:R-:W-:Y:S01]  /*6b50*/  @P5 SEL R108, RZ, 0x1, !P3 ;  /* 0x00000001ff6c5807 */ /* 0x002fe20005800000 */
[----:B--2---:R-:W-:Y:S06]  /*6b60*/  @!P5 BRA `(.L_x_112) ;  /* 0x000000000068d947 */ /* 0x004fec0003800000 */
[----:B------:R-:W-:Y:S01]  /*6b70*/  ISETP.NE.AND P0, PT, R108, RZ, PT ;  /* 0x000000ff6c00720c */ /* 0x000fe20003f05270 */
[----:B------:R-:W-:Y:S01]  /*6b80*/  BSSY B0, `(.L_x_113) ;  /* 0x000000d000007945 */ /* 0x000fe20003800000 */
[----:B------:R-:W-:Y:S02]  /*6b90*/  CS2R R50, SRZ ;  /* 0x0000000000327805 */ /* 0x000fe4000001ff00 */
[----:B------:R-:W-:Y:S02]  /*6ba0*/  CS2R R48, SRZ ;  /* 0x0000000000307805 */ /* 0x000fe4000001ff00 */
[----:B------:R-:W-:Y:S02]  /*6bb0*/  CS2R R58, SRZ ;  /* 0x00000000003a7805 */ /* 0x000fe4000001ff00 */
[----:B------:R-:W-:Y:S02]  /*6bc0*/  CS2R R56, SRZ ;  /* 0x0000000000387805 */ /* 0x000fe4000001ff00 */
[----:B------:R-:W-:Y:S02]  /*6bd0*/  CS2R R66, SRZ ;  /* 0x0000000000427805 */ /* 0x000fe4000001ff00 */
[----:B------:R-:W-:Y:S02]  /*6be0*/  CS2R R64, SRZ ;  /* 0x0000000000407805 */ /* 0x000fe4000001ff00 */
[----:B------:R-:W-:Y:S02]  /*6bf0*/  CS2R R74, SRZ ;  /* 0x00000000004a7805 */ /* 0x000fe4000001ff00 */
[----:B------:R-:W-:Y:S01]  /*6c00*/  CS2R R72, SRZ ;  /* 0x0000000000487805 */ /* 0x000fe2000001ff00 */
[----:B------:R-:W-:Y:S06]  /*6c10*/  @P0 BRA `(.L_x_114) ;  /* 0x00000000000c0947 */ /* 0x000fec0003800000 */
[----:B------:R-:W-:Y:S04]  /*6c20*/  SHF.L.U32 R5, R110, 0x1f, RZ ;  /* 0x0000001f6e057819 */ /* 0x000fe800000006ff */
[----:B------:R-:W1:Y:S02]  /*6c30*/  SYNCS.PHASECHK.TRANS64.TRYWAIT P0, [R0+URZ+0xa0], R5 ;  /* 0x0000a005000075a7 */ /* 0x000e6400080011ff */
[----:B-1----:R-:W-:Y:S05]  /*6c40*/  @!P0 BRA `(.L_x_115) ;  /* 0x00000028004c8947 */ /* 0x002fea0003800000 */
.L_x_114:
[----:B------:R-:W-:Y:S05]  /*6c50*/  BSYNC B0 ;  /* 0x0000000000007941 */ /* 0x000fea0003800000 */
.L_x_113:
[----:B------:R-:W-:Y:S01]  /*6c60*/  ISETP.NE.AND P0, PT, R112, RZ, PT ;  /* 0x000000ff7000720c */ /* 0x000fe20003f05270 */
[----:B------:R-:W-:Y:S04]  /*6c70*/  UIADD3 UR4, UPT, UPT, UR46, 0x1, URZ ;  /* 0x000000012e047890 */ /* 0x000fe8000fffe0ff */
[----:B------:R-:W-:Y:S04]  /*6c80*/  UISETP.NE.AND UP0, UPT, UR4, 0x3, UPT ;  /* 0x000000030400788c */ /* 0x000fe8000bf05270 */
[----:B------:R-:W-:Y:S02]  /*6c90*/  USEL UR5, URZ, 0x1, UP0 ;  /* 0x00000001ff057887 */ /* 0x000fe40008000000 */
[----:B------:R-:W-:Y:S02]  /*6ca0*/  USEL UR4, UR4, URZ, UP0 ;  /* 0x000000ff04047287 */ /* 0x000fe40008000000 */
[----:B------:R2:W1:Y:S02]  /*6cb0*/  @P0 LDS.128 R48, [R87] ;  /* 0x0000000057300984 */ /* 0x0004640000000c00 */
[----:B------:R-:W-:Y:S02]  /*6cc0*/  LOP3.LUT R110, R110, UR5, RZ, 0x3c, !PT ;  /* 0x000000056e6e7c12 */ /* 0x000fe4000f8e3cff */
[----:B------:R2:W1:Y:S01]  /*6cd0*/  @P0 LDS.128 R56, [R86+0x10] ;  /* 0x0000100056380984 */ /* 0x0004620000000c00 */
[----:B------:R-:W-:Y:S03]  /*6ce0*/  IMAD.U32 R111, RZ, RZ, UR4 ;  /* 0x00000004ff6f7e24 */ /* 0x000fe6000f8e00ff */
[----:B------:R2:W1:Y:S04]  /*6cf0*/  @P0 LDS.128 R64, [R47+0x20] ;  /* 0x000020002f400984 */ /* 0x0004680000000c00 */
[----:B------:R2:W1:Y:S02]  /*6d00*/  @P0 LDS.128 R72, [R46+0x10] ;  /* 0x000010002e480984 */ /* 0x0004640000000c00 */
.L_x_112:
[----:B------:R-:W-:Y:S05]  /*6d10*/  BSYNC B1 ;  /* 0x0000000000017941 */ /* 0x000fea0003800000 */
.L_x_111:
[----:B-1----:R-:W-:Y:S04]  /*6d20*/  SHF.R.U32.HI R0, RZ, 0x15, R39 ;  /* 0x00000015ff007819 */ /* 0x002fe80000011627 */
[----:B------:R-:W-:Y:S01]  /*6d30*/  LOP3.LUT P0, RZ, R0, 0x3, R89, 0x48, !PT ;  /* 0x0000000300ff7812 */ /* 0x000fe20007804859 */
[----:B------:R-:W-:Y:S01]  /*6d40*/  @!UPT UIADD3 URZ, UPT, UPT, URZ, URZ, URZ ;  /* 0x000000fffffff290 */ /* 0x000fe2000fffe0ff */
[----:B---3--:R-:W-:Y:S11]  /*6d50*/  @P2 BRA `(.L_x_116) ;  /* 0x0000000000082947 */ /* 0x008ff60003800000 */
[----:B------:R-:W1:Y:S02]  /*6d60*/  SYNCS.PHASECHK.TRANS64.TRYWAIT P1, [R92+URZ+0x100], R3 ;  /* 0x000100035c0075a7 */ /* 0x000e6400080211ff */
[----:B-1----:R-:W-:Y:S05]  /*6d70*/  @!P1 BRA `(.L_x_117) ;  /* 0x0000002800149947 */ /* 0x002fea0003800000 */
.L_x_116:
[----:B------:R-:W-:Y:S05]  /*6d80*/  @!P0 BRA `(.L_x_118) ;  /* 0x0000000000408947 */ /* 0x000fea0003800000 */
[----:B------:R-:W3:Y:S01]  /*6d90*/  LDCU.64 UR8, c[0x4][0x70] ;  /* 0x01000e00ff0877ac */ /* 0x000ee20008000a00 */
[----:B-1----:R-:W-:Y:S01]  /*6da0*/  MOV R3, 0x0 ;  /* 0x0000000000037802 */ /* 0x002fe20000000f00 */
[----:B------:R-:W-:Y:S02]  /*6db0*/  HFMA2 R12, -RZ, RZ, 0, 5.9604644775390625e-08 ;  /* 0x00000001ff0c7431 */ /* 0x000fe400000001ff */
[----:B------:R-:W-:Y:S02]  /*6dc0*/  IMAD.MOV.U32 R8, RZ, RZ, 0x192 ;  /* 0x00000192ff087424 */ /* 0x000fe400078e00ff */
[----:B------:R-:W-:Y:S01]  /*6dd0*/  IMAD.MOV.U32 R13, RZ, RZ, RZ ;  /* 0x000000ffff0d7224 */ /* 0x000fe200078e00ff */
[----:B------:R-:W1:Y:S01]  /*6de0*/  LDCU.64 UR6, c[0x4][0x78] ;  /* 0x01000f00ff0677ac */ /* 0x000e620008000a00 */
[----:B------:R-:W2:Y:S01]  /*6df0*/  LDC.64 R2, c[0x4][R3] ;  /* 0x0100000003027b82 */ /* 0x000ea20000000a00 */
[----:B------:R-:W5:Y:S01]  /*6e00*/  LDCU.64 UR4, c[0x4][0x10] ;  /* 0x01000200ff0477ac */ /* 0x000f620008000a00 */
[----:B---3--:R-:W-:Y:S01]  /*6e10*/  MOV R5, UR9 ;  /* 0x0000000900057c02 */ /* 0x008fe20008000f00 */
[----:B------:R-:W-:Y:S01]  /*6e20*/  IMAD.U32 R4, RZ, RZ, UR8 ;  /* 0x00000008ff047e24 */ /* 0x000fe2000f8e00ff */
[----:B-1----:R-:W-:Y:S01]  /*6e30*/  MOV R7, UR7 ;  /* 0x0000000700077c02 */ /* 0x002fe20008000f00 */
[----:B------:R-:W-:Y:S01]  /*6e40*/  IMAD.U32 R6, RZ, RZ, UR6 ;  /* 0x00000006ff067e24 */ /* 0x000fe2000f8e00ff */
[----:B-----5:R-:W-:Y:S01]  /*6e50*/  MOV R11, UR5 ;  /* 0x00000005000b7c02 */ /* 0x020fe20008000f00 */
[----:B------:R-:W-:Y:S02]  /*6e60*/  IMAD.U32 R10, RZ, RZ, UR4 ;  /* 0x00000004ff0a7e24 */ /* 0x000fe4000f8e00ff */
[----:B------:R-:W-:Y:S07]  /*6e70*/  LEPC R20, `(.L_x_118) ;  /* 0x000000001014794e */ /* 0x000fee0000000000 */
[----:B--2-4-:R-:W-:Y:S05]  /*6e80*/  CALL.ABS.NOINC R2 ;  /* 0x0000000002007343 */ /* 0x014fea0003c00000 */
.L_x_118:
[----:B------:R-:W-:Y:S05]  /*6e90*/  WARPSYNC.ALL ;  /* 0x0000000000007948 */ /* 0x000fea0003800000 */
[----:B------:R-:W-:Y:S01]  /*6ea0*/  R2UR UR4, R39 ;  /* 0x00000000270472ca */ /* 0x000fe200000e0000 */
[--C-:B------:R-:W-:Y:S01]  /*6eb0*/  HADD2.F32 R40, -RZ, R48.reuse.H0_H0 ;  /* 0x20000030ff287230 */ /* 0x100fe20000004100 */
[----:B------:R-:W-:Y:S01]  /*6ec0*/  ISETP.NE.AND P0, PT, R101, RZ, PT ;  /* 0x000000ff6500720c */ /* 0x000fe20003f05270 */
[----:B------:R-:W-:Y:S01]  /*6ed0*/  HADD2.F32 R43, -RZ, R48.H1_H1 ;  /* 0x30000030ff2b7230 */ /* 0x000fe20000004100 */
[----:B------:R-:W-:Y:S01]  /*6ee0*/  BSSY.RECONVERGENT B0, `(.L_x_119) ;  /* 0x0000085000007945 */ /* 0x000fe20003800200 */
[----:B------:R-:W-:Y:S02]  /*6ef0*/  HADD2.F32 R42, -RZ, R49.H0_H0 ;  /* 0x20000031ff2a7230 */ /* 0x000fe40000004100 */
[----:B------:R-:W-:Y:S02]  /*6f00*/  HADD2.F32 R45, -RZ, R51.H0_H0 ;  /* 0x20000033ff2d7230 */ /* 0x000fe40000004100 */
[----:B------:R-:W-:Y:S04]  /*6f10*/  HADD2.F32 R44, -RZ, R75.H1_H1 ;  /* 0x3000004bff2c7230 */ /* 0x000fe80000004100 */
[----:B------:R-:W4:Y:S02]  /*6f20*/  LDTM.x32 R4, tmem[UR4] ;  /* 0x00000004000479ee */ /* 0x000f2400082c0000 */
[C---:B----4-:R-:W-:Y:S01]  /*6f30*/  FMUL R0, R38.reuse, R4 ;  /* 0x0000000426007220 */ /* 0x050fe20000400000 */
[C---:B------:R-:W-:Y:S01]  /*6f40*/  FMUL R2, R38.reuse, R5 ;  /* 0x0000000526027220 */ /* 0x040fe20000400000 */
[C---:B-1----:R-:W-:Y:S01]  /*6f50*/  FMUL R3, R38.reuse, R6 ;  /* 0x0000000626037220 */ /* 0x042fe20000400000 */
[C---:B------:R-:W-:Y:S01]  /*6f60*/  FMUL R7, R38.reuse, R7 ;  /* 0x0000000726077220 */ /* 0x040fe20000400000 */
[C---:B------:R-:W-:Y:S01]  /*6f70*/  FFMA R0, R41.reuse, R40, R0 ;  /* 0x0000002829007223 */ /* 0x040fe20000000000 */
[----:B------:R-:W-:Y:S02]  /*6f80*/  HADD2.F32 R40, -RZ, R49.H1_H1 ;  /* 0x30000031ff287230 */ /* 0x000fe40000004100 */
[C---:B------:R-:W-:Y:S01]  /*6f90*/  FFMA R2, R41.reuse, R43, R2 ;  /* 0x0000002b29027223 */ /* 0x040fe20000000002 */
[C---:B------:R-:W-:Y:S01]  /*6fa0*/  FFMA R3, R41.reuse, R42, R3 ;  /* 0x0000002a29037223 */ /* 0x040fe20000000003 */
[--C-:B------:R-:W-:Y:S02]  /*6fb0*/  HADD2.F32 R43, -RZ, R50.reuse.H0_H0 ;  /* 0x20000032ff2b7230 */ /* 0x100fe40000004100 */
[----:B------:R-:W-:Y:S01]  /*6fc0*/  FMUL R4, R38, R8 ;  /* 0x0000000826047220 */ /* 0x000fe20000400000 */
[----:B------:R-:W-:Y:S01]  /*6fd0*/  HADD2.F32 R42, -RZ, R50.H1_H1 ;  /* 0x30000032ff2a7230 */ /* 0x000fe20000004100 */
[----:B------:R-:W-:Y:S01]  /*6fe0*/  F2FP.F16.F32.PACK_AB R52, R2, R0 ;  /* 0x000000000234723e */ /* 0x000fe200000000ff */
[C---:B------:R-:W-:Y:S01]  /*6ff0*/  FFMA R7, R41.reuse, R40, R7 ;  /* 0x0000002829077223 */ /* 0x040fe20000000007 */
[----:B------:R-:W-:Y:S01]  /*7000*/  FFMA R4, R41, R43, R4 ;  /* 0x0000002b29047223 */ /* 0x000fe20000000004 */
[C---:B------:R-:W-:Y:S01]  /*7010*/  FMUL R5, R38.reuse, R9 ;  /* 0x0000000926057220 */ /* 0x040fe20000400000 */
[C---:B------:R-:W-:Y:S01]  /*7020*/  FMUL R6, R38.reuse, R10 ;  /* 0x0000000a26067220 */ /* 0x040fe20000400000 */
[----:B------:R-:W-:Y:S01]  /*7030*/  HADD2.F32 R40, -RZ, R51.H1_H1 ;  /* 0x30000033ff287230 */ /* 0x000fe20000004100 */
[----:B------:R-:W-:Y:S01]  /*7040*/  F2FP.F16.F32.PACK_AB R53, R7, R3 ;  /* 0x000000030735723e */ /* 0x000fe200000000ff */
[C---:B------:R-:W-:Y:S01]  /*7050*/  FFMA R5, R41.reuse, R42, R5 ;  /* 0x0000002a29057223 */ /* 0x040fe20000000005 */
[----:B------:R-:W-:Y:S01]  /*7060*/  FFMA R6, R41, R45, R6 ;  /* 0x0000002d29067223 */ /* 0x000fe20000000006 */
[C---:B------:R-:W-:Y:S01]  /*7070*/  FMUL R11, R38.reuse, R11 ;  /* 0x0000000b260b7220 */ /* 0x040fe20000400000 */
[--C-:B------:R-:W-:Y:S02]  /*7080*/  HADD2.F32 R43, -RZ, R56.reuse.H0_H0 ;  /* 0x20000038ff2b7230 */ /* 0x100fe40000004100 */
[C---:B------:R-:W-:Y:S01]  /*7090*/  FMUL R8, R38.reuse, R12 ;  /* 0x0000000c26087220 */ /* 0x040fe20000400000 */
[----:B------:R-:W-:Y:S01]  /*70a0*/  F2FP.F16.F32.PACK_AB R54, R5, R4 ;  /* 0x000000040536723e */ /* 0x000fe200000000ff */
[C---:B------:R-:W-:Y:S01]  /*70b0*/  FFMA R11, R41.reuse, R40, R11 ;  /* 0x00000028290b7223 */ /* 0x040fe2000000000b */
[----:B------:R-:W-:Y:S02]  /*70c0*/  HADD2.F32 R40, -RZ, R56.H1_H1 ;  /* 0x30000038ff287230 */ /* 0x000fe40000004100 */
[----:B------:R-:W-:Y:S01]  /*70d0*/  FFMA R8, R41, R43, R8 ;  /* 0x0000002b29087223 */ /* 0x000fe20000000008 */
[C---:B------:R-:W-:Y:S01]  /*70e0*/  FMUL R9, R38.reuse, R13 ;  /* 0x0000000d26097220 */ /* 0x040fe20000400000 */
[--C-:B------:R-:W-:Y:S01]  /*70f0*/  HADD2.F32 R45, -RZ, R57.reuse.H0_H0 ;  /* 0x20000039ff2d7230 */ /* 0x100fe20000004100 */
[----:B------:R-:W-:Y:S01]  /*7100*/  F2FP.F16.F32.PACK_AB R55, R11, R6 ;  /* 0x000000060b37723e */ /* 0x000fe200000000ff */
[C---:B------:R-:W-:Y:S01]  /*7110*/  FMUL R10, R38.reuse, R14 ;  /* 0x0000000e260a7220 */ /* 0x040fe20000400000 */
[----:B------:R-:W-:Y:S02]  /*7120*/  HADD2.F32 R42, -RZ, R57.H1_H1 ;  /* 0x30000039ff2a7230 */ /* 0x000fe40000004100 */
[C---:B------:R-:W-:Y:S01]  /*7130*/  FFMA R9, R41.reuse, R40, R9 ;  /* 0x0000002829097223 */ /* 0x040fe20000000009 */
[C---:B------:R-:W-:Y:S01]  /*7140*/  FMUL R15, R38.reuse, R15 ;  /* 0x0000000f260f7220 */ /* 0x040fe20000400000 */
[----:B------:R1:W-:Y:S01]  /*7150*/  STS.128 [R87], R52 ;  /* 0x0000003457007388 */ /* 0x0003e20000000c00 */
[----:B------:R-:W-:Y:S01]  /*7160*/  FFMA R10, R41, R45, R10 ;  /* 0x0000002d290a7223 */ /* 0x000fe2000000000a */
[--C-:B------:R-:W-:Y:S01]  /*7170*/  HADD2.F32 R40, -RZ, R58.reuse.H0_H0 ;  /* 0x2000003aff287230 */ /* 0x100fe20000004100 */
[----:B------:R-:W-:Y:S01]  /*7180*/  F2FP.F16.F32.PACK_AB R60, R9, R8 ;  /* 0x00000008093c723e */ /* 0x000fe200000000ff */
[----:B------:R-:W-:Y:S01]  /*7190*/  FFMA R15, R41, R42, R15 ;  /* 0x0000002a290f7223 */ /* 0x000fe2000000000f */
[C---:B------:R-:W-:Y:S01]  /*71a0*/  FMUL R12, R38.reuse, R16 ;  /* 0x00000010260c7220 */ /* 0x040fe20000400000 */
[----:B------:R-:W-:Y:S02]  /*71b0*/  HADD2.F32 R42, -RZ, R58.H1_H1 ;  /* 0x3000003aff2a7230 */ /* 0x000fe40000004100 */
[C---:B------:R-:W-:Y:S01]  /*71c0*/  FMUL R13, R38.reuse, R17 ;  /* 0x00000011260d7220 */ /* 0x040fe20000400000 */
[--C-:B------:R-:W-:Y:S01]  /*71d0*/  HADD2.F32 R43, -RZ, R59.reuse.H0_H0 ;  /* 0x2000003bff2b7230 */ /* 0x100fe20000004100 */
[----:B------:R-:W-:Y:S01]  /*71e0*/  F2FP.F16.F32.PACK_AB R61, R15, R10 ;  /* 0x0000000a0f3d723e */ /* 0x000fe200000000ff */
[C---:B------:R-:W-:Y:S01]  /*71f0*/  FFMA R12, R41.reuse, R40, R12 ;  /* 0x00000028290c7223 */ /* 0x040fe2000000000c */
[C---:B------:R-:W-:Y:S01]  /*7200*/  FFMA R13, R41.reuse, R42, R13 ;  /* 0x0000002a290d7223 */ /* 0x040fe2000000000d */
[C---:B------:R-:W-:Y:S01]  /*7210*/  FMUL R14, R38.reuse, R18 ;  /* 0x00000012260e7220 */ /* 0x040fe20000400000 */
[----:B------:R-:W-:Y:S02]  /*7220*/  HADD2.F32 R40, -RZ, R59.H1_H1 ;  /* 0x3000003bff287230 */ /* 0x000fe40000004100 */
[C---:B------:R-:W-:Y:S01]  /*7230*/  FMUL R19, R38.reuse, R19 ;  /* 0x0000001326137220 */ /* 0x040fe20000400000 */
[C---:B------:R-:W-:Y:S01]  /*7240*/  FMUL R16, R38.reuse, R20 ;  /* 0x0000001426107220 */ /* 0x040fe20000400000 */
[C---:B------:R-:W-:Y:S01]  /*7250*/  FFMA R14, R41.reuse, R43, R14 ;  /* 0x0000002b290e7223 */ /* 0x040fe2000000000e */
[--C-:B------:R-:W-:Y:S02]  /*7260*/  HADD2.F32 R43, -RZ, R64.reuse.H0_H0 ;  /* 0x20000040ff2b7230 */ /* 0x100fe40000004100 */
[C---:B------:R-:W-:Y:S01]  /*7270*/  FFMA R19, R41.reuse, R40, R19 ;  /* 0x0000002829137223 */ /* 0x040fe20000000013 */
[----:B------:R-:W-:Y:S02]  /*7280*/  HADD2.F32 R42, -RZ, R64.H1_H1 ;  /* 0x30000040ff2a7230 */ /* 0x000fe40000004100 */
[C---:B------:R-:W-:Y:S01]  /*7290*/  FMUL R17, R38.reuse, R21 ;  /* 0x0000001526117220 */ /* 0x040fe20000400000 */
[--C-:B------:R-:W-:Y:S02]  /*72a0*/  HADD2.F32 R45, -RZ, R65.reuse.H0_H0 ;  /* 0x20000041ff2d7230 */ /* 0x100fe40000004100 */
[C---:B------:R-:W-:Y:S01]  /*72b0*/  FMUL R18, R38.reuse, R22 ;  /* 0x0000001626127220 */ /* 0x040fe20000400000 */
[----:B------:R-:W-:Y:S02]  /*72c0*/  HADD2.F32 R40, -RZ, R65.H1_H1 ;  /* 0x30000041ff287230 */ /* 0x000fe40000004100 */
[C---:B------:R-:W-:Y:S01]  /*72d0*/  FMUL R23, R38.reuse, R23 ;  /* 0x0000001726177220 */ /* 0x040fe20000400000 */
[C---:B------:R-:W-:Y:S01]  /*72e0*/  FFMA R16, R41.reuse, R43, R16 ;  /* 0x0000002b29107223 */ /* 0x040fe20000000010 */
[C---:B------:R-:W-:Y:S01]  /*72f0*/  FFMA R17, R41.reuse, R42, R17 ;  /* 0x0000002a29117223 */ /* 0x040fe20000000011 */
[C---:B------:R-:W-:Y:S01]  /*7300*/  FFMA R18, R41.reuse, R45, R18 ;  /* 0x0000002d29127223 */ /* 0x040fe20000000012 */
[C---:B------:R-:W-:Y:S01]  /*7310*/  FFMA R23, R41.reuse, R40, R23 ;  /* 0x0000002829177223 */ /* 0x040fe20000000017 */
[--C-:B------:R-:W-:Y:S02]  /*7320*/  HADD2.F32 R43, -RZ, R66.reuse.H0_H0 ;  /* 0x20000042ff2b7230 */ /* 0x100fe40000004100 */
[C---:B------:R-:W-:Y:S01]  /*7330*/  FMUL R20, R38.reuse, R24 ;  /* 0x0000001826147220 */ /* 0x040fe20000400000 */
        /* <DEDUP_REMOVED lines=9> */
[----:B------:R-:W-:Y:S01]  /*73d0*/  FFMA R27, R41, R42, R27 ;  /* 0x0000002a291b7223 */ /* 0x000fe2000000001b */
[--C-:B------:R-:W-:Y:S02]  /*73e0*/  HADD2.F32 R40, -RZ, R72.reuse.H0_H0 ;  /* 0x20000048ff287230 */ /* 0x100fe40000004100 */
[C---:B------:R-:W-:Y:S01]  /*73f0*/  FMUL R24, R38.reuse, R28 ;  /* 0x0000001c26187220 */ /* 0x040fe20000400000 */
[----:B------:R-:W-:Y:S02]  /*7400*/  HADD2.F32 R42, -RZ, R72.H1_H1 ;  /* 0x30000048ff2a7230 */ /* 0x000fe40000004100 */
[C---:B------:R-:W-:Y:S01]  /*7410*/  FMUL R25, R38.reuse, R29 ;  /* 0x0000001d26197220 */ /* 0x040fe20000400000 */
[--C-:B------:R-:W-:Y:S02]  /*7420*/  HADD2.F32 R43, -RZ, R73.reuse.H0_H0 ;  /* 0x20000049ff2b7230 */ /* 0x100fe40000004100 */
[C---:B------:R-:W-:Y:S01]  /*7430*/  FMUL R26, R38.reuse, R30 ;  /* 0x0000001e261a7220 */ /* 0x040fe20000400000 */
[----:B------:R-:W-:Y:S01]  /*7440*/  F2FP.F16.F32.PACK_AB R62, R13, R12 ;  /* 0x0000000c0d3e723e */ /* 0x000fe200000000ff */
[----:B------:R-:W-:Y:S01]  /*7450*/  FFMA R24, R41, R40, R24 ;  /* 0x0000002829187223 */ /* 0x000fe20000000018 */
[----:B------:R-:W-:Y:S01]  /*7460*/  F2FP.F16.F32.PACK_AB R63, R19, R14 ;  /* 0x0000000e133f723e */ /* 0x000fe200000000ff */
[C---:B------:R-:W-:Y:S01]  /*7470*/  FFMA R25, R41.reuse, R42, R25 ;  /* 0x0000002a29197223 */ /* 0x040fe20000000019 */
[C---:B------:R-:W-:Y:S01]  /*7480*/  FFMA R26, R41.reuse, R43, R26 ;  /* 0x0000002b291a7223 */ /* 0x040fe2000000001a */
[----:B------:R-:W-:Y:S02]  /*7490*/  HADD2.F32 R40, -RZ, R73.H1_H1 ;  /* 0x30000049ff287230 */ /* 0x000fe40000004100 */
[C---:B------:R-:W-:Y:S01]  /*74a0*/  FMUL R31, R38.reuse, R31 ;  /* 0x0000001f261f7220 */ /* 0x040fe20000400000 */
[----:B------:R1:W-:Y:S01]  /*74b0*/  STS.128 [R86+0x10], R60 ;  /* 0x0000103c56007388 */ /* 0x0003e20000000c00 */
[--C-:B------:R-:W-:Y:S02]  /*74c0*/  HADD2.F32 R43, -RZ, R74.reuse.H0_H0 ;  /* 0x2000004aff2b7230 */ /* 0x100fe40000004100 */
[C---:B------:R-:W-:Y:S01]  /*74d0*/  FMUL R28, R38.reuse, R32 ;  /* 0x00000020261c7220 */ /* 0x040fe20000400000 */
[----:B------:R-:W-:Y:S02]  /*74e0*/  HADD2.F32 R42, -RZ, R74.H1_H1 ;  /* 0x3000004aff2a7230 */ /* 0x000fe40000004100 */
[C---:B------:R-:W-:Y:S01]  /*74f0*/  FMUL R29, R38.reuse, R33 ;  /* 0x00000021261d7220 */ /* 0x040fe20000400000 */
[----:B------:R-:W-:Y:S02]  /*7500*/  HADD2.F32 R45, -RZ, R75.H0_H0 ;  /* 0x2000004bff2d7230 */ /* 0x000fe40000004100 */
[C---:B------:R-:W-:Y:S01]  /*7510*/  FMUL R30, R38.reuse, R34 ;  /* 0x00000022261e7220 */ /* 0x040fe20000400000 */
[----:B------:R-:W-:Y:S01]  /*7520*/  FFMA R31, R41, R40, R31 ;  /* 0x00000028291f7223 */ /* 0x000fe2000000001f */
[----:B------:R-:W-:Y:S01]  /*7530*/  FMUL R35, R38, R35 ;  /* 0x0000002326237220 */ /* 0x000fe20000400000 */
[----:B------:R-:W-:Y:S01]  /*7540*/  F2FP.F16.F32.PACK_AB R68, R17, R16 ;  /* 0x000000101144723e */ /* 0x000fe200000000ff */
[----:B------:R-:W-:Y:S01]  /*7550*/  FFMA R28, R41, R43, R28 ;  /* 0x0000002b291c7223 */ /* 0x000fe2000000001c */
[----:B------:R-:W-:Y:S01]  /*7560*/  F2FP.F16.F32.PACK_AB R69, R23, R18 ;  /* 0x000000121745723e */ /* 0x000fe200000000ff */
[----:B------:R-:W-:Y:S01]  /*7570*/  FFMA R29, R41, R42, R29 ;  /* 0x0000002a291d7223 */ /* 0x000fe2000000001d */
[----:B------:R-:W-:Y:S01]  /*7580*/  F2FP.F16.F32.PACK_AB R70, R21, R20 ;  /* 0x000000141546723e */ /* 0x000fe200000000ff */
[----:B------:R-:W-:Y:S01]  /*7590*/  FFMA R30, R41, R45, R30 ;  /* 0x0000002d291e7223 */ /* 0x000fe2000000001e */
[----:B------:R-:W-:Y:S01]  /*75a0*/  F2FP.F16.F32.PACK_AB R71, R27, R22 ;  /* 0x000000161b47723e */ /* 0x000fe200000000ff */
[----:B------:R-:W-:Y:S01]  /*75b0*/  FFMA R35, R41, R44, R35 ;  /* 0x0000002c29237223 */ /* 0x000fe20000000023 */
[----:B------:R-:W-:Y:S02]  /*75c0*/  F2FP.F16.F32.PACK_AB R104, R25, R24 ;  /* 0x000000181968723e */ /* 0x000fe400000000ff */
[----:B------:R-:W-:Y:S01]  /*75d0*/  F2FP.F16.F32.PACK_AB R105, R31, R26 ;  /* 0x0000001a1f69723e */ /* 0x000fe200000000ff */
[----:B------:R1:W-:Y:S01]  /*75e0*/  STS.128 [R47+0x20], R68 ;  /* 0x000020442f007388 */ /* 0x0003e20000000c00 */
[----:B------:R-:W-:Y:S02]  /*75f0*/  F2FP.F16.F32.PACK_AB R106, R29, R28 ;  /* 0x0000001c1d6a723e */ /* 0x000fe400000000ff */
[----:B------:R-:W-:Y:S05]  /*7600*/  F2FP.F16.F32.PACK_AB R107, R35, R30 ;  /* 0x0000001e236b723e */ /* 0x000fea00000000ff */
[----:B------:R1:W-:Y:S01]  /*7610*/  STS.128 [R46+0x10], R104 ;  /* 0x000010682e007388 */ /* 0x0003e20000000c00 */
[----:B------:R-:W-:Y:S01]  /*7620*/  @!PT LDS RZ, [RZ] ;  /* 0x00000000fffff984 */ /* 0x000fe20000000800 */
[----:B------:R-:W-:Y:S01]  /*7630*/  @!PT LDS RZ, [RZ] ;  /* 0x00000000fffff984 */ /* 0x000fe20000000800 */
[----:B------:R-:W-:Y:S01]  /*7640*/  @!PT LDS RZ, [RZ] ;  /* 0x00000000fffff984 */ /* 0x000fe20000000800 */
[----:B------:R-:W-:Y:S01]  /*7650*/  @!PT LDS RZ, [RZ] ;  /* 0x00000000fffff984 */ /* 0x000fe20000000800 */
[----:B------:R3:W-:Y:S07]  /*7660*/  MEMBAR.ALL.CTA ;  /* 0x0000000000007992 */ /* 0x0007ee0000008000 */
[----:B---3--:R-:W3:Y:S02]  /*7670*/  FENCE.VIEW.ASYNC.S ;  /* 0x00000000000073c6 */ /* 0x008ee40000000000 */
[----:B---3--:R-:W-:Y:S06]  /*7680*/  BAR.SYNC.DEFER_BLOCKING 0x1, 0x80 ;  /* 0x0042000000007b1d */ /* 0x008fec0000010000 */
[----:B------:R-:W-:Y:S05]  /*7690*/  @P0 BRA `(.L_x_120) ;  /* 0x0000000000240947 */ /* 0x000fea0003800000 */
[----:B------:R-:W3:Y:S01]  /*76a0*/  LDCU.64 UR6, c[0x0][0x348] ;  /* 0x00006900ff0677ac */ /* 0x000ee20008000a00 */
[----:B------:R-:W-:Y:S01]  /*76b0*/  R2UR UR5, R109 ;  /* 0x000000006d0572ca */ /* 0x000fe200000e0000 */
[----:B------:R-:W-:Y:S11]  /*76c0*/  UMOV UR51, UR36 ;  /* 0x0000002400337c82 */ /* 0x000ff60008000000 */
[----:B------:R-:W-:Y:S01]  /*76d0*/  @!UPT UIADD3 URZ, UPT, UPT, URZ, URZ, URZ ;  /* 0x000000fffffff290 */ /* 0x000fe2000fffe0ff */
[----:B------:R-:W-:Y:S02]  /*76e0*/  UIADD3 UR48, UPT, UPT, UR47, 0x200, UR5 ;  /* 0x000002002f307890 */ /* 0x000fe4000fffe005 */
[----:B---3--:R-:W-:Y:S04]  /*76f0*/  UIADD3 UR4, UP0, UPT, UR6, 0x680, URZ ;  /* 0x0000068006047890 */ /* 0x008fe8000ff1e0ff */
[----:B------:R-:W-:Y:S09]  /*7700*/  UIADD3.X UR5, UPT, UPT, URZ, UR7, URZ, UP0, !UPT ;  /* 0x00000007ff057290 */ /* 0x000ff200087fe4ff */
[----:B------:R3:W-:Y:S02]  /*7710*/  UTMASTG.3D [UR48], [UR4] ;  /* 0x00000030040073b5 */ /* 0x0007e40008010000 */
[----:B---3--:R0:W-:Y:S02]  /*7720*/  UTMACMDFLUSH ;  /* 0x00000000000079b7 */ /* 0x0081e40000000000 */
.L_x_120:
[----:B------:R-:W-:Y:S05]  /*7730*/  BSYNC.RECONVERGENT B0 ;  /* 0x0000000000007941 */ /* 0x000fea0003800200 */
.L_x_119:
[----:B------:R-:W-:Y:S01]  /*7740*/  UIADD3 UR44, UPT, UPT, UR46, 0x1, URZ ;  /* 0x000000012e2c7890 */ /* 0x000fe2000fffe0ff */
[----:B------:R-:W-:Y:S03]  /*7750*/  BSSY.RECONVERGENT B0, `(.L_x_121) ;  /* 0x0000005000007945 */ /* 0x000fe60003800200 */
[----:B------:R-:W-:Y:S04]  /*7760*/  UISETP.NE.AND UP0, UPT, UR44, 0x3, UPT ;  /* 0x000000032c00788c */ /* 0x000fe8000bf05270 */
[----:B------:R-:W-:Y:S01]  /*7770*/  USEL UR45, UR44, URZ, UP0 ;  /* 0x000000ff2c2d7287 */ /* 0x000fe20008000000 */
[----:B------:R-:W-:Y:S11]  /*7780*/  @P0 BRA `(.L_x_122) ;  /* 0x0000000000040947 */ /* 0x000ff60003800000 */
[----:B------:R-:W-:Y:S04]  /*7790*/  DEPBAR.LE SB0, 0x1 ;  /* 0x000080400000791a */ /* 0x000fe80000000000 */
.L_x_122:
[----:B------:R-:W-:Y:S05]  /*77a0*/  BSYNC.RECONVERGENT B0 ;  /* 0x0000000000007941 */ /* 0x000fea0003800200 */
.L_x_121:
[----:B------:R-:W-:Y:S01]  /*77b0*/  BAR.SYNC.DEFER_BLOCKING 0x1, 0x80 ;  /* 0x0042000000007b1d */ /* 0x000fe20000010000 */
[----:B------:R-:W-:Y:S01]  /*77c0*/  ISETP.NE.AND P1, PT, R103, RZ, PT ;  /* 0x000000ff6700720c */ /* 0x000fe20003f25270 */
[----:B------:R-:W-:Y:S01]  /*77d0*/  UISETP.NE.AND UP0, UPT, UR53, URZ, UPT ;  /* 0x000000ff3500728c */ /* 0x000fe2000bf05270 */
[----:B------:R-:W-:Y:S11]  /*77e0*/  LEA R3, R111, UR47, 0x3 ;  /* 0x0000002f6f037c11 */ /* 0x000ff6000f8e18ff */
[----:B------:R-:W-:Y:S01]  /*77f0*/  @P1 SHF.L.U32 R4, R110, 0x1f, RZ ;  /* 0x0000001f6e041819 */ /* 0x000fe200000006ff */
[----:B------:R-:W-:Y:S06]  /*7800*/  BRA.U !UP0, `(.L_x_123) ;  /* 0x0000000108247547 */ /* 0x000fec000b800000 */
[----:B------:R-:W3:Y:S01]  /*7810*/  S2R R0, SR_CgaCtaId ;  /* 0x0000000000007919 */ /* 0x000ee20000008800 */
[----:B------:R-:W-:Y:S01]  /*7820*/  IMAD.U32 R2, RZ, RZ, UR52 ;  /* 0x00000034ff027e24 */ /* 0x000fe2000f8e00ff */
[----:B------:R-:W-:Y:S04]  /*7830*/  UIADD3 UR4, UPT, UPT, UR52, 0x1, URZ ;  /* 0x0000000134047890 */ /* 0x000fe8000fffe0ff */
[----:B------:R-:W-:Y:S01]  /*7840*/  @P1 LEA R2, R2, UR47, 0x3 ;  /* 0x0000002f02021c11 */ /* 0x000fe2000f8e18ff */
[----:B------:R-:W-:Y:S04]  /*7850*/  UISETP.NE.AND UP0, UPT, UR4, 0x3, UPT ;  /* 0x000000030400788c */ /* 0x000fe8000bf05270 */
[----:B------:R-:W-:Y:S01]  /*7860*/  @P1 VIADD R5, R2, 0xb8 ;  /* 0x000000b802051836 */ /* 0x000fe20000000000 */
[----:B------:R-:W-:Y:S04]  /*7870*/  USEL UR52, UR4, URZ, UP0 ;  /* 0x000000ff04347287 */ /* 0x000fe80008000000 */
[----:B---3--:R-:W-:Y:S04]  /*7880*/  @P1 PRMT R0, R0, 0x654, R5 ;  /* 0x0000065400001816 */ /* 0x008fe80000000005 */
[----:B------:R3:W-:Y:S04]  /*7890*/  @P1 SYNCS.ARRIVE.TRANS64.RED.A1T0 RZ, [R0+URZ], RZ ;  /* 0x000000ff00ff19a7 */ /* 0x0007e800081004ff */
.L_x_123:
[----:B------:R-:W4:Y:S01]  /*78a0*/  @P1 SYNCS.PHASECHK.TRANS64.TRYWAIT P0, [R3+URZ+0xa0], R4 ;  /* 0x0000a004030015a7 */ /* 0x000f2200080011ff */
[----:B------:R-:W-:Y:S01]  /*78b0*/  BSSY B1, `(.L_x_124) ;  /* 0x0000015000017945 */ /* 0x000fe20003800000 */
[----:B----4-:R-:W-:Y:S03]  /*78c0*/  @P1 SEL R108, RZ, 0x1, !P0 ;  /* 0x00000001ff6c1807 */ /* 0x010fe60004000000 */
[----:B------:R-:W-:Y:S05]  /*78d0*/  @!P1 BRA `(.L_x_125) ;  /* 0x0000000000489947 */ /* 0x000fea0003800000 */
[----:B------:R-:W-:Y:S01]  /*78e0*/  ISETP.NE.AND P1, PT, R112, RZ, PT ;  /* 0x000000ff7000720c */ /* 0x000fe20003f25270 */
[----:B------:R-:W-:Y:S01]  /*78f0*/  BSSY B0, `(.L_x_126) ;  /* 0x000000a000007945 */ /* 0x000fe20003800000 */
[----:B------:R-:W-:Y:S11]  /*7900*/  ISETP.NE.AND P0, PT, R108, RZ, PT ;  /* 0x000000ff6c00720c */ /* 0x000ff60003f05270 */
[----:B------:R-:W-:Y:S04]  /*7910*/  @P1 IMAD R111, R111, 0x2000, R100 ;  /* 0x000020006f6f1824 */ /* 0x000fe800078e0264 */
[----:B------:R-:W-:Y:S01]  /*7920*/  @P1 IMAD.IADD R4, R85, 0x1, R111 ;  /* 0x0000000155041824 */ /* 0x000fe200078e026f */
[----:B------:R-:W-:Y:S03]  /*7930*/  @P1 IADD3 R2, PT, PT, R84, R111, RZ ;  /* 0x0000006f54021210 */ /* 0x000fe60007ffe0ff */
[----:B---3--:R-:W-:Y:S01]  /*7940*/  @P1 IMAD.IADD R0, R99, 0x1, R4 ;  /* 0x0000000163001824 */ /* 0x008fe200078e0204 */
[----:B------:R-:W-:Y:S06]  /*7950*/  @P0 BRA `(.L_x_127) ;  /* 0x00000000000c0947 */ /* 0x000fec0003800000 */
[----:B------:R-:W-:Y:S04]  /*7960*/  SHF.L.U32 R110, R110, 0x1f, RZ ;  /* 0x0000001f6e6e7819 */ /* 0x000fe800000006ff */
[----:B------:R-:W3:Y:S02]  /*7970*/  SYNCS.PHASECHK.TRANS64.TRYWAIT P0, [R3+URZ+0xa0], R110 ;  /* 0x0000a06e030075a7 */ /* 0x000ee400080011ff */
[----:B---3--:R-:W-:Y:S05]  /*7980*/  @!P0 BRA `(.L_x_128) ;  /* 0x0000001c00248947 */ /* 0x008fea0003800000 */
.L_x_127:
[----:B------:R-:W-:Y:S05]  /*7990*/  BSYNC B0 ;  /* 0x0000000000007941 */ /* 0x000fea0003800000 */
.L_x_126:
[----:B------:R-:W-:Y:S11]  /*79a0*/  ISETP.NE.AND P0, PT, R112, RZ, PT ;  /* 0x000000ff7000720c */ /* 0x000ff60003f05270 */
[----:B------:R-:W-:Y:S02]  /*79b0*/  @!UPT UIADD3 URZ, UPT, UPT, URZ, URZ, URZ ;  /* 0x000000fffffff290 */ /* 0x000fe4000fffe0ff */
[----:B------:R4:W1:Y:S04]  /*79c0*/  @P0 LDS.128 R48, [R111] ;  /* 0x000000006f300984 */ /* 0x0008680000000c00 */
[----:B------:R4:W1:Y:S04]  /*79d0*/  @P0 LDS.128 R64, [R2+0x20] ;  /* 0x0000200002400984 */ /* 0x0008680000000c00 */
[----:B------:R4:W1:Y:S04]  /*79e0*/  @P0 LDS.128 R56, [R4+0x10] ;  /* 0x0000100004380984 */ /* 0x0008680000000c00 */
[----:B------:R4:W1:Y:S02]  /*79f0*/  @P0 LDS.128 R72, [R0+0x10] ;  /* 0x0000100000480984 */ /* 0x0008640000000c00 */
.L_x_125:
[----:B------:R-:W-:Y:S05]  /*7a00*/  BSYNC B1 ;  /* 0x0000000000017941 */ /* 0x000fea0003800000 */
.L_x_124:
[----:B---34-:R-:W-:Y:S05]  /*7a10*/  VIADD R0, R39, 0x20 ;  /* 0x0000002027007836 */ /* 0x018fea0000000000 */
[----:B------:R-:W-:Y:S04]  /*7a20*/  SHF.R.U32.HI R0, RZ, 0x15, R0 ;  /* 0x00000015ff007819 */ /* 0x000fe80000011600 */
[----:B------:R-:W-:Y:S11]  /*7a30*/  LOP3.LUT P0, RZ, R0, 0x3, R89, 0x48, !PT ;  /* 0x0000000300ff7812 */ /* 0x000ff60007804859 */
[----:B------:R-:W-:Y:S02]  /*7a40*/  @!UPT UIADD3 URZ, UPT, UPT, URZ, URZ, URZ ;  /* 0x000000fffffff290 */ /* 0x000fe4000fffe0ff */
[----:B------:R-:W-:Y:S05]  /*7a50*/  @!P0 BRA `(.L_x_129) ;  /* 0x0000000000408947 */ /* 0x000fea0003800000 */
[----:B------:R-:W3:Y:S01]  /*7a60*/  LDCU.64 UR8, c[0x4][0x70] ;  /* 0x01000e00ff0877ac */ /* 0x000ee20008000a00 */
[----:B------:R-:W-:Y:S01]  /*7a70*/  MOV R3, 0x0 ;  /* 0x0000000000037802 */ /* 0x000fe20000000f00 */
[----:B------:R-:W-:Y:S02]  /*7a80*/  HFMA2 R12, -RZ, RZ, 0, 5.9604644775390625e-08 ;  /* 0x00000001ff0c7431 */ /* 0x000fe400000001ff */
[----:B------:R-:W-:Y:S02]  /*7a90*/  IMAD.MOV.U32 R8, RZ, RZ, 0x192 ;  /* 0x00000192ff087424 */ /* 0x000fe400078e00ff */
[----:B------:R-:W-:Y:S01]  /*7aa0*/  IMAD.MOV.U32 R13, RZ, RZ, RZ ;  /* 0x000000ffff0d7224 */ /* 0x000fe200078e00ff */
[----:B------:R-:W4:Y:S01]  /*7ab0*/  LDCU.64 UR6, c[0x4][0x78] ;  /* 0x01000f00ff0677ac */ /* 0x000f220008000a00 */
[----:B------:R-:W1:Y:S01]  /*7ac0*/  LDC.64 R2, c[0x4][R3] ;  /* 0x0100000003027b82 */ /* 0x000e620000000a00 */
[----:B------:R-:W5:Y:S01]  /*7ad0*/  LDCU.64 UR4, c[0x4][0x10] ;  /* 0x01000200ff0477ac */ /* 0x000f620008000a00 */
[----:B---3--:R-:W-:Y:S01]  /*7ae0*/  MOV R5, UR9 ;  /* 0x0000000900057c02 */ /* 0x008fe20008000f00 */
[----:B------:R-:W-:Y:S01]  /*7af0*/  IMAD.U32 R4, RZ, RZ, UR8 ;  /* 0x00000008ff047e24 */ /* 0x000fe2000f8e00ff */
[----:B----4-:R-:W-:Y:S01]  /*7b00*/  MOV R7, UR7 ;  /* 0x0000000700077c02 */ /* 0x010fe20008000f00 */
[----:B------:R-:W-:Y:S01]  /*7b10*/  IMAD.U32 R6, RZ, RZ, UR6 ;  /* 0x00000006ff067e24 */ /* 0x000fe2000f8e00ff */
[----:B-----5:R-:W-:Y:S01]  /*7b20*/  MOV R11, UR5 ;  /* 0x00000005000b7c02 */ /* 0x020fe20008000f00 */
[----:B------:R-:W-:Y:S02]  /*7b30*/  IMAD.U32 R10, RZ, RZ, UR4 ;  /* 0x00000004ff0a7e24 */ /* 0x000fe4000f8e00ff */
[----:B------:R-:W-:Y:S07]  /*7b40*/  LEPC R20, `(.L_x_129) ;  /* 0x000000001014794e */ /* 0x000fee0000000000 */
[----:B-12---:R-:W-:Y:S05]  /*7b50*/  CALL.ABS.NOINC R2 ;  /* 0x0000000002007343 */ /* 0x006fea0003c00000 */
.L_x_129:
[----:B------:R-:W-:Y:S01]  /*7b60*/  ISETP.NE.AND P0, PT, R101, RZ, PT ;  /* 0x000000ff6500720c */ /* 0x000fe20003f05270 */
[----:B------:R-:W-:Y:S05]  /*7b70*/  WARPSYNC.ALL ;  /* 0x0000000000007948 */ /* 0x000fea0003800000 */
[----:B------:R-:W-:Y:S01]  /*7b80*/  R2UR UR4, R39 ;  /* 0x00000000270472ca */ /* 0x000fe200000e0000 */
[--C-:B-1----:R-:W-:Y:S01]  /*7b90*/  HADD2.F32 R40, -RZ, R48.reuse.H0_H0 ;  /* 0x20000030ff287230 */ /* 0x102fe20000004100 */
[----:B------:R-:W-:Y:S01]  /*7ba0*/  IADD3 R92, PT, PT, R92, 0x120, RZ ;  /* 0x000001205c5c7810 */ /* 0x000fe20007ffe0ff */
[----:B------:R-:W-:Y:S01]  /*7bb0*/  HADD2.F32 R42, -RZ, R48.H1_H1 ;  /* 0x30000030ff2a7230 */ /* 0x000fe20000004100 */
[----:B------:R-:W-:Y:S01]  /*7bc0*/  BSSY.RECONVERGENT B0, `(.L_x_130) ;  /* 0x000008d000007945 */ /* 0x000fe20003800200 */
[--C-:B------:R-:W-:Y:S01]  /*7bd0*/  HADD2.F32 R43, -RZ, R49.reuse.H0_H0 ;  /* 0x20000031ff2b7230 */ /* 0x100fe20000004100 */
[----:B------:R-:W-:Y:S01]  /*7be0*/  LOP3.LUT R92, R92, 0xfefffff8, RZ, 0xc0, !PT ;  /* 0xfefffff85c5c7812 */ /* 0x000fe200078ec0ff */
[----:B------:R-:W-:Y:S02]  /*7bf0*/  HADD2.F32 R44, -RZ, R49.H1_H1 ;  /* 0x30000031ff2c7230 */ /* 0x000fe40000004100 */
[--C-:B------:R-:W-:Y:S02]  /*7c00*/  HADD2.F32 R45, -RZ, R50.reuse.H0_H0 ;  /* 0x20000032ff2d7230 */ /* 0x100fe40000004100 */
[----:B--2---:R-:W-:Y:S02]  /*7c10*/  HADD2.F32 R46, -RZ, R50.H1_H1 ;  /* 0x30000032ff2e7230 */ /* 0x004fe40000004100 */
[----:B------:R-:W1:Y:S01]  /*7c20*/  LDTM.x32 R4, tmem[UR4+0x20] ;  /* 0x00002004000479ee */ /* 0x000e6200082c0000 */
[----:B------:R-:W-:Y:S01]  /*7c30*/  NOP ;  /* 0x0000000000007918 */ /* 0x000fe20000000000 */
[----:B-1----:R1:W-:Y:S01]  /*7c40*/  SYNCS.ARRIVE.TRANS64.RED.A1T0 RZ, [R92+URZ], RZ ;  /* 0x000000ff5cff79a7 */ /* 0x0023e200081004ff */
[----:B------:R-:W-:Y:S01]  /*7c50*/  USHF.L.U32 UR4, UR45, 0xd, URZ ;  /* 0x0000000d2d047899 */ /* 0x000fe200080006ff */
[--C-:B------:R-:W-:Y:S02]  /*7c60*/  HADD2.F32 R47, -RZ, R51.reuse.H0_H0 ;  /* 0x20000033ff2f7230 */ /* 0x100fe40000004100 */
[----:B------:R-:W-:Y:S02]  /*7c70*/  HADD2.F32 R48, -RZ, R51.H1_H1 ;  /* 0x30000033ff307230 */ /* 0x000fe40000004100 */
[--C-:B------:R-:W-:Y:S01]  /*7c80*/  HADD2.F32 R49, -RZ, R56.reuse.H0_H0 ;  /* 0x20000038ff317230 */ /* 0x100fe20000004100 */
[----:B------:R-:W-:Y:S01]  /*7c90*/  IADD3 R117, PT, PT, R100, UR4, RZ ;  /* 0x0000000464757c10 */ /* 0x000fe2000fffe0ff */
[----:B------:R-:W-:Y:S02]  /*7ca0*/  HADD2.F32 R51, -RZ, R56.H1_H1 ;  /* 0x30000038ff337230 */ /* 0x000fe40000004100 */
[--C-:B------:R-:W-:Y:S01]  /*7cb0*/  HADD2.F32 R50, -RZ, R57.reuse.H0_H0 ;  /* 0x20000039ff327230 */ /* 0x100fe20000004100 */
[-C--:B------:R-:W-:Y:S01]  /*7cc0*/  IADD3 R116, PT, PT, R85, R117.reuse, RZ ;  /* 0x0000007555747210 */ /* 0x080fe20007ffe0ff */
[----:B------:R-:W-:Y:S01]  /*7cd0*/  HADD2.F32 R52, -RZ, R57.H1_H1 ;  /* 0x30000039ff347230 */ /* 0x000fe20000004100 */
[----:B------:R-:W-:Y:S01]  /*7ce0*/  IADD3 R117, PT, PT, R84, R117, RZ ;  /* 0x0000007554757210 */ /* 0x000fe20007ffe0ff */
[--C-:B------:R-:W-:Y:S01]  /*7cf0*/  HADD2.F32 R53, -RZ, R58.reuse.H0_H0 ;  /* 0x2000003aff357230 */ /* 0x100fe20000004100 */
[----:B------:R-:W-:Y:S01]  /*7d00*/  IADD3 R118, PT, PT, R99, R116, RZ ;  /* 0x0000007463767210 */ /* 0x000fe20007ffe0ff */
[----:B------:R-:W-:Y:S02]  /*7d10*/  HADD2.F32 R54, -RZ, R58.H1_H1 ;  /* 0x3000003aff367230 */ /* 0x000fe40000004100 */
[--C-:B------:R-:W-:Y:S02]  /*7d20*/  HADD2.F32 R55, -RZ, R59.reuse.H0_H0 ;  /* 0x2000003bff377230 */ /* 0x100fe40000004100 */
[----:B------:R-:W-:Y:S02]  /*7d30*/  HADD2.F32 R56, -RZ, R59.H1_H1 ;  /* 0x3000003bff387230 */ /* 0x000fe40000004100 */
[C---:B------:R-:W-:Y:S01]  /*7d40*/  FMUL R4, R38.reuse, R4 ;  /* 0x0000000426047220 */ /* 0x040fe20000400000 */
[C---:B------:R-:W-:Y:S01]  /*7d50*/  FMUL R5, R38.reuse, R5 ;  /* 0x0000000526057220 */ /* 0x040fe20000400000 */
[C---:B------:R-:W-:Y:S01]  /*7d60*/  FMUL R6, R38.reuse, R6 ;  /* 0x0000000626067220 */ /* 0x040fe20000400000 */
[C---:B------:R-:W-:Y:S01]  /*7d70*/  FMUL R7, R38.reuse, R7 ;  /* 0x0000000726077220 */ /* 0x040fe20000400000 */
[C---:B------:R-:W-:Y:S01]  /*7d80*/  FFMA R4, R41.reuse, R40, R4 ;  /* 0x0000002829047223 */ /* 0x040fe20000000004 */
[C---:B------:R-:W-:Y:S01]  /*7d90*/  FFMA R5, R41.reuse, R42, R5 ;  /* 0x0000002a29057223 */ /* 0x040fe20000000005 */
[C---:B------:R-:W-:Y:S01]  /*7da0*/  FFMA R6, R41.reuse, R43, R6 ;  /* 0x0000002b29067223 */ /* 0x040fe20000000006 */
[----:B------:R-:W-:Y:S01]  /*7db0*/  FFMA R7, R41, R44, R7 ;  /* 0x0000002c29077223 */ /* 0x000fe20000000007 */
[C---:B------:R-:W-:Y:S01]  /*7dc0*/  FMUL R8, R38.reuse, R8 ;  /* 0x0000000826087220 */ /* 0x040fe20000400000 */
[C---:B------:R-:W-:Y:S01]  /*7dd0*/  FMUL R9, R38.reuse, R9 ;  /* 0x0000000926097220 */ /* 0x040fe20000400000 */
[----:B------:R-:W-:Y:S01]  /*7de0*/  F2FP.F16.F32.PACK_AB R84, R5, R4 ;  /* 0x000000040554723e */ /* 0x000fe200000000ff */
[C---:B------:R-:W-:Y:S01]  /*7df0*/  FMUL R10, R38.reuse, R10 ;  /* 0x0000000a260a7220 */ /* 0x040fe20000400000 */
[----:B------:R-:W-:Y:S01]  /*7e00*/  F2FP.F16.F32.PACK_AB R85, R7, R6 ;  /* 0x000000060755723e */ /* 0x000fe200000000ff */
[C---:B------:R-:W-:Y:S01]  /*7e10*/  FFMA R8, R41.reuse, R45, R8 ;  /* 0x0000002d29087223 */ /* 0x040fe20000000008 */
[C---:B------:R-:W-:Y:S01]  /*7e20*/  FFMA R9, R41.reuse, R46, R9 ;  /* 0x0000002e29097223 */ /* 0x040fe20000000009 */
[----:B------:R-:W-:Y:S01]  /*7e30*/  FFMA R10, R41, R47, R10 ;  /* 0x0000002f290a7223 */ /* 0x000fe2000000000a */
[C---:B------:R-:W-:Y:S01]  /*7e40*/  FMUL R11, R38.reuse, R11 ;  /* 0x0000000b260b7220 */ /* 0x040fe20000400000 */
[C---:B------:R-:W-:Y:S01]  /*7e50*/  FMUL R0, R38.reuse, R12 ;  /* 0x0000000c26007220 */ /* 0x040fe20000400000 */
[C---:B------:R-:W-:Y:S01]  /*7e60*/  FMUL R2, R38.reuse, R13 ;  /* 0x0000000d26027220 */ /* 0x040fe20000400000 */
[----:B------:R-:W-:Y:S01]  /*7e70*/  F2FP.F16.F32.PACK_AB R86, R9, R8 ;  /* 0x000000080956723e */ /* 0x000fe200000000ff */
[C---:B------:R-:W-:Y:S01]  /*7e80*/  FFMA R11, R41.reuse, R48, R11 ;  /* 0x00000030290b7223 */ /* 0x040fe2000000000b */
[C---:B------:R-:W-:Y:S01]  /*7e90*/  FFMA R0, R41.reuse, R49, R0 ;  /* 0x0000003129007223 */ /* 0x040fe20000000000 */
[C---:B------:R-:W-:Y:S01]  /*7ea0*/  FFMA R2, R41.reuse, R51, R2 ;  /* 0x0000003329027223 */ /* 0x040fe20000000002 */
[C---:B------:R-:W-:Y:S01]  /*7eb0*/  FMUL R3, R38.reuse, R14 ;  /* 0x0000000e26037220 */ /* 0x040fe20000400000 */
[C---:B------:R-:W-:Y:S01]  /*7ec0*/  FMUL R15, R38.reuse, R15 ;  /* 0x0000000f260f7220 */ /* 0x040fe20000400000 */
[C---:B------:R-:W-:Y:S01]  /*7ed0*/  FMUL R12, R38.reuse, R16 ;  /* 0x00000010260c7220 */ /* 0x040fe20000400000 */
[C---:B------:R-:W-:Y:S01]  /*7ee0*/  FMUL R13, R38.reuse, R17 ;  /* 0x00000011260d7220 */ /* 0x040fe20000400000 */
[C---:B------:R-:W-:Y:S01]  /*7ef0*/  FFMA R3, R41.reuse, R50, R3 ;  /* 0x0000003229037223 */ /* 0x040fe20000000003 */
[C---:B------:R-:W-:Y:S01]  /*7f00*/  FMUL R14, R38.reuse, R18 ;  /* 0x00000012260e7220 */ /* 0x040fe20000400000 */
[----:B------:R-:W-:Y:S01]  /*7f10*/  FFMA R15, R41, R52, R15 ;  /* 0x00000034290f7223 */ /* 0x000fe2000000000f */
[--C-:B------:R-:W-:Y:S02]  /*7f20*/  HADD2.F32 R57, -RZ, R64.reuse.H0_H0 ;  /* 0x20000040ff397230 */ /* 0x100fe40000004100 */
[C---:B------:R-:W-:Y:S01]  /*7f30*/  FMUL R19, R38.reuse, R19 ;  /* 0x0000001326137220 */ /* 0x040fe20000400000 */
[----:B------:R-:W-:Y:S01]  /*7f40*/  F2FP.F16.F32.PACK_AB R87, R11, R10 ;  /* 0x0000000a0b57723e */ /* 0x000fe200000000ff */
[C---:B------:R-:W-:Y:S01]  /*7f50*/  FFMA R12, R41.reuse, R53, R12 ;  /* 0x00000035290c7223 */ /* 0x040fe2000000000c */
[----:B------:R-:W-:Y:S02]  /*7f60*/  HADD2.F32 R58, -RZ, R64.H1_H1 ;  /* 0x30000040ff3a7230 */ /* 0x000fe40000004100 */
[C---:B------:R-:W-:Y:S01]  /*7f70*/  FMUL R16, R38.reuse, R20 ;  /* 0x0000001426107220 */ /* 0x040fe20000400000 */
[C---:B------:R-:W-:Y:S01]  /*7f80*/  FFMA R13, R41.reuse, R54, R13 ;  /* 0x00000036290d7223 */ /* 0x040fe2000000000d */
[----:B------:R1:W-:Y:S01]  /*7f90*/  STS.128 [R100+UR4], R84 ;  /* 0x0000005464007988 */ /* 0x0003e20008000c04 */
[--C-:B------:R-:W-:Y:S02]  /*7fa0*/  HADD2.F32 R59, -RZ, R65.reuse.H0_H0 ;  /* 0x20000041ff3b7230 */ /* 0x100fe40000004100 */
[C---:B------:R-:W-:Y:S01]  /*7fb0*/  FMUL R17, R38.reuse, R21 ;  /* 0x0000001526117220 */ /* 0x040fe20000400000 */
[C---:B------:R-:W-:Y:S01]  /*7fc0*/  FFMA R14, R41.reuse, R55, R14 ;  /* 0x00000037290e7223 */ /* 0x040fe2000000000e */
[----:B------:R-:W-:Y:S02]  /*7fd0*/  HADD2.F32 R60, -RZ, R65.H1_H1 ;  /* 0x30000041ff3c7230 */ /* 0x000fe40000004100 */
[C---:B------:R-:W-:Y:S01]  /*7fe0*/  FMUL R18, R38.reuse, R22 ;  /* 0x0000001626127220 */ /* 0x040fe20000400000 */
[C---:B------:R-:W-:Y:S01]  /*7ff0*/  FFMA R19, R41.reuse, R56, R19 ;  /* 0x0000003829137223 */ /* 0x040fe20000000013 */
        /* <DEDUP_REMOVED lines=13> */
[----:B------:R-:W-:Y:S01]  /*80d0*/  FMUL R27, R38, R27 ;  /* 0x0000001b261b7220 */ /* 0x000fe20000400000 */
[----:B------:R-:W-:Y:S01]  /*80e0*/  F2FP.F16.F32.PACK_AB R104, R2, R0 ;  /* 0x000000000268723e */ /* 0x000fe200000000ff */
[----:B------:R-:W-:Y:S01]  /*80f0*/  FFMA R20, R41, R61, R20 ;  /* 0x0000003d29147223 */ /* 0x000fe20000000014 */
[----:B------:R-:W-:Y:S01]  /*8100*/  F2FP.F16.F32.PACK_AB R105, R15, R3 ;  /* 0x000000030f69723e */ /* 0x000fe200000000ff */
[----:B------:R-:W-:Y:S01]  /*8110*/  HADD2.F32 R66, -RZ, R72.H1_H1 ;  /* 0x30000048ff427230 */ /* 0x000fe20000004100 */
[----:B------:R-:W-:Y:S01]  /*8120*/  F2FP.F16.F32.PACK_AB R106, R13, R12 ;  /* 0x0000000c0d6a723e */ /* 0x000fe200000000ff */
[C---:B------:R-:W-:Y:S01]  /*8130*/  FMUL R24, R38.reuse, R28 ;  /* 0x0000001c26187220 */ /* 0x040fe20000400000 */
[----:B------:R-:W-:Y:S01]  /*8140*/  F2FP.F16.F32.PACK_AB R107, R19, R14 ;  /* 0x0000000e136b723e */ /* 0x000fe200000000ff */
[C---:B------:R-:W-:Y:S01]  /*8150*/  FFMA R21, R41.reuse, R62, R21 ;  /* 0x0000003e29157223 */ /* 0x040fe20000000015 */
[--C-:B------:R-:W-:Y:S02]  /*8160*/  HADD2.F32 R67, -RZ, R73.reuse.H0_H0 ;  /* 0x20000049ff437230 */ /* 0x100fe40000004100 */
[C---:B------:R-:W-:Y:S01]  /*8170*/  FMUL R25, R38.reuse, R29 ;  /* 0x0000001d26197220 */ /* 0x040fe20000400000 */
[C---:B------:R-:W-:Y:S01]  /*8180*/  FFMA R22, R41.reuse, R63, R22 ;  /* 0x0000003f29167223 */ /* 0x040fe20000000016 */
[----:B------:R1:W-:Y:S01]  /*8190*/  STS.128 [R116+0x10], R104 ;  /* 0x0000106874007388 */ /* 0x0003e20000000c00 */
        /* <DEDUP_REMOVED lines=35> */
[----:B--2---:R-:W2:Y:S02]  /*83d0*/  FENCE.VIEW.ASYNC.S ;  /* 0x00000000000073c6 */ /* 0x004ea40000000000 */
[----:B--2---:R-:W-:Y:S06]  /*83e0*/  BAR.SYNC.DEFER_BLOCKING 0x1, 0x80 ;  /* 0x0042000000007b1d */ /* 0x004fec0000010000 */
[----:B------:R-:W-:Y:S05]  /*83f0*/  @P0 BRA `(.L_x_131) ;  /* 0x0000000000240947 */ /* 0x000fea0003800000 */
[----:B------:R-:W2:Y:S01]  /*8400*/  LDCU.64 UR10, c[0x0][0x348] ;  /* 0x00006900ff0a77ac */ /* 0x000ea20008000a00 */
[----:B------:R-:W-:Y:S02]  /*8410*/  UIADD3 UR9, UPT, UPT, UR49, 0x20, URZ ;  /* 0x0000002031097890 */ /* 0x000fe4000fffe0ff */
[----:B------:R-:W-:Y:S02]  /*8420*/  UIADD3 UR8, UPT, UPT, UR47, 0x200, UR4 ;  /* 0x000002002f087890 */ /* 0x000fe4000fffe004 */
[----:B--2---:R-:W-:Y:S03]  /*8430*/  UIADD3 UR6, UP0, UPT, UR10, 0x680, URZ ;  /* 0x000006800a067890 */ /* 0x004fe6000ff1e0ff */
[----:B------:R-:W-:Y:S01]  /*8440*/  UMOV UR10, UR50 ;  /* 0x00000032000a7c82 */ /* 0x000fe20008000000 */
[----:B------:R-:W-:Y:S03]  /*8450*/  UIADD3.X UR7, UPT, UPT, URZ, UR11, URZ, UP0, !UPT ;  /* 0x0000000bff077290 */ /* 0x000fe600087fe4ff */
[----:B------:R-:W-:Y:S06]  /*8460*/  UMOV UR11, UR36 ;  /* 0x00000024000b7c82 */ /* 0x000fec0008000000 */
[----:B------:R2:W-:Y:S02]  /*8470*/  UTMASTG.3D [UR8], [UR6] ;  /* 0x00000008060073b5 */ /* 0x0005e40008010000 */
[----:B--2---:R0:W-:Y:S02]  /*8480*/  UTMACMDFLUSH ;  /* 0x00000000000079b7 */ /* 0x0041e40000000000 */
.L_x_131:
[----:B------:R-:W-:Y:S05]  /*8490*/  BSYNC.RECONVERGENT B0 ;  /* 0x0000000000007941 */ /* 0x000fea0003800200 */
.L_x_130:
[----:B------:R-:W-:Y:S01]  /*84a0*/  UIADD3 UR4, UPT, UPT, UR45, 0x1, URZ ;  /* 0x000000012d047890 */ /* 0x000fe2000fffe0ff */
[----:B------:R-:W-:Y:S03]  /*84b0*/  BSSY.RECONVERGENT B0, `(.L_x_132) ;  /* 0x0000008000007945 */ /* 0x000fe60003800200 */
[----:B------:R-:W-:Y:S04]  /*84c0*/  UISETP.NE.AND UP0, UPT, UR4, 0x3, UPT ;  /* 0x000000030400788c */ /* 0x000fe8000bf05270 */
[----:B------:R-:W-:Y:S02]  /*84d0*/  UISETP.EQ.XOR UP1, UPT, UR44, 0x3, !UP0 ;  /* 0x000000032c00788c */ /* 0x000fe4000c722a70 */
[----:B------:R-:W-:Y:S02]  /*84e0*/  USEL UR46, UR4, URZ, UP0 ;  /* 0x000000ff042e7287 */ /* 0x000fe40008000000 */
[----:B------:R-:W-:Y:S04]  /*84f0*/  USEL UR5, URZ, 0x1, !UP1 ;  /* 0x00000001ff057887 */ /* 0x000fe8000c800000 */
[----:B------:R-:W-:Y:S01]  /*8500*/  ULOP3.LUT UR54, UR54, UR5, URZ, 0x3c, !UPT ;  /* 0x0000000536367292 */ /* 0x000fe2000f8e3cff */
[----:B------:R-:W-:Y:S11]  /*8510*/  @P0 BRA `(.L_x_133) ;  /* 0x0000000000040947 */ /* 0x000ff60003800000 */
[----:B------:R-:W-:Y:S04]  /*8520*/  DEPBAR.LE SB0, 0x1 ;  /* 0x000080400000791a */ /* 0x000fe80000000000 */
.L_x_133:
[----:B------:R-:W-:Y:S05]  /*8530*/  BSYNC.RECONVERGENT B0 ;  /* 0x0000000000007941 */ /* 0x000fea0003800200 */
.L_x_132:
[----:B------:R-:W-:Y:S01]  /*8540*/  BAR.SYNC.DEFER_BLOCKING 0x1, 0x80 ;  /* 0x0042000000007b1d */ /* 0x000fe20000010000 */
[----:B------:R-:W-:Y:S01]  /*8550*/  UISETP.NE.AND UP0, UPT, UR53, -0x2, UPT ;  /* 0xfffffffe3500788c */ /* 0x000fe2000bf05270 */
[----:B------:R-:W-:Y:S08]  /*8560*/  IADD3 R0, PT, PT, R36, 0x1, RZ ;  /* 0x0000000124007810 */ /* 0x000ff00007ffe0ff */
[----:B------:R-:W-:Y:S05]  /*8570*/  BRA.U !UP0, `(.L_x_134) ;  /* 0x0000000108287547 */ /* 0x000fea000b800000 */
[----:B------:R-:W2:Y:S01]  /*8580*/  S2R R2, SR_CgaCtaId ;  /* 0x0000000000027919 */ /* 0x000ea20000008800 */
[----:B------:R-:W-:Y:S01]  /*8590*/  ISETP.NE.AND P0, PT, R103, RZ, PT ;  /* 0x000000ff6700720c */ /* 0x000fe20003f05270 */
[----:B------:R-:W-:Y:S01]  /*85a0*/  IMAD.U32 R3, RZ, RZ, UR52 ;  /* 0x00000034ff037e24 */ /* 0x000fe2000f8e00ff */
[----:B------:R-:W-:Y:S04]  /*85b0*/  UIADD3 UR4, UPT, UPT, UR52, 0x1, URZ ;  /* 0x0000000134047890 */ /* 0x000fe8000fffe0ff */
[----:B------:R-:W-:Y:S04]  /*85c0*/  UISETP.NE.AND UP0, UPT, UR4, 0x3, UPT ;  /* 0x000000030400788c */ /* 0x000fe8000bf05270 */
[----:B------:R-:W-:Y:S03]  /*85d0*/  USEL UR52, UR4, URZ, UP0 ;  /* 0x000000ff04347287 */ /* 0x000fe60008000000 */
[----:B------:R-:W-:Y:S05]  /*85e0*/  @P0 LEA R3, R3, UR47, 0x3 ;  /* 0x0000002f03030c11 */ /* 0x000fea000f8e18ff */
[----:B------:R-:W-:Y:S05]  /*85f0*/  @P0 VIADD R3, R3, 0xb8 ;  /* 0x000000b803030836 */ /* 0x000fea0000000000 */
[----:B--2---:R-:W-:Y:S04]  /*8600*/  @P0 PRMT R2, R2, 0x654, R3 ;  /* 0x0000065402020816 */ /* 0x004fe80000000003 */
[----:B------:R2:W-:Y:S03]  /*8610*/  @P0 SYNCS.ARRIVE.TRANS64.RED.A1T0 RZ, [R2+URZ], RZ ;  /* 0x000000ff02ff09a7 */ /* 0x0005e600081004ff */
.L_x_134:
[----:B------:R-:W-:Y:S01]  /*8620*/  R2UR UR6, R102 ;  /* 0x00000000660672ca */ /* 0x000fe200000e0000 */
[----:B------:R-:W-:Y:S01]  /*8630*/  UIADD3 UR53, UPT, UPT, UR53, 0x2, URZ ;  /* 0x0000000235357890 */ /* 0x000fe2000fffe0ff */
[----:B------:R-:W-:Y:S01]  /*8640*/  R2UR UR5, R90 ;  /* 0x000000005a0572ca */ /* 0x000fe200000e0000 */
[----:B------:R-:W-:Y:S01]  /*8650*/  UMOV UR36, UR63 ;  /* 0x0000003f00247c82 */ /* 0x000fe20008000000 */
[----:B------:R-:W-:Y:S02]  /*8660*/  R2UR UR4, R91 ;  /* 0x000000005b0472ca */ /* 0x000fe400000e0000 */
[----:B------:R-:W-:Y:S02]  /*8670*/  ISETP.NE.AND P0, PT, R94, 0x2, PT ;  /* 0x000000025e00780c */ /* 0x000fe40003f05270 */
[----:B------:R-:W-:Y:S02]  /*8680*/  ISETP.NE.AND P1, PT, R0, 0x4, PT ;  /* 0x000000040000780c */ /* 0x000fe40003f25270 */
[----:B--2---:R-:W-:Y:S02]  /*8690*/  SEL R2, RZ, 0x1, P0 ;  /* 0x00000001ff027807 */ /* 0x004fe40000000000 */
[----:B------:R-:W-:Y:S01]  /*86a0*/  SEL R3, RZ, 0x1, P1 ;  /* 0x00000001ff037807 */ /* 0x000fe20000800000 */
[----:B------:R-:W-:Y:S01]  /*86b0*/  UISETP.NE.AND UP0, UPT, UR6, URZ, UPT ;  /* 0x000000ff0600728c */ /* 0x000fe2000bf05270 */
[----:B------:R-:W-:Y:S01]  /*86c0*/  LOP3.LUT R97, R97, R2, RZ, 0x3c, !PT ;  /* 0x0000000261617212 */ /* 0x000fe200078e3cff */
[----:B------:R-:W-:Y:S01]  /*86d0*/  UIADD3 UR32, UPT, UPT, UR37, UR5, URZ ;  /* 0x0000000525207290 */ /* 0x000fe2000fffe0ff */
[----:B------:R-:W-:Y:S01]  /*86e0*/  LOP3.LUT R98, R98, R3, RZ, 0x3c, !PT ;  /* 0x0000000362627212 */ /* 0x000fe200078e3cff */
[----:B------:R-:W-:Y:S01]  /*86f0*/  UIADD3 UR26, UPT, UPT, UR38, UR4, URZ ;  /* 0x00000004261a7290 */ /* 0x000fe2000fffe0ff */
[----:B------:R-:W-:Y:S02]  /*8700*/  SEL R94, R94, RZ, P0 ;  /* 0x000000ff5e5e7207 */ /* 0x000fe40000000000 */
[----:B------:R-:W-:Y:S02]  /*8710*/  SEL R36, R0, RZ, P1 ;  /* 0x000000ff00247207 */ /* 0x000fe40000800000 */
[----:B------:R-:W-:Y:S07]  /*8720*/  BRA.U UP0, `(.L_x_135) ;  /* 0xffffffd500a47547 */ /* 0x000fee000b83ffff */
[----:B------:R-:W2:Y:S01]  /*8730*/  LDCU.64 UR4, c[0x0][0x888] ;  /* 0x00011100ff0477ac */ /* 0x000ea20008000a00 */
[----:B------:R-:W3:Y:S01]  /*8740*/  LDCU.64 UR6, c[0x0][0x890] ;  /* 0x00011200ff0677ac */ /* 0x000ee20008000a00 */
[----:B--2---:R-:W-:Y:S02]  /*8750*/  ISETP.NE.U32.AND P2, PT, RZ, UR4, PT ;  /* 0x00000004ff007c0c */ /* 0x004fe4000bf45070 */
[----:B---3--:R-:W-:Y:S02]  /*8760*/  ISETP.NE.U32.AND P1, PT, RZ, UR6, PT ;  /* 0x00000006ff007c0c */ /* 0x008fe4000bf25070 */
[----:B------:R-:W-:Y:S02]  /*8770*/  ISETP.NE.AND.EX P2, PT, RZ, UR5, PT, P2 ;  /* 0x00000005ff007c0c */ /* 0x000fe4000bf45320 */
[----:B------:R-:W-:-:S13]  /*8780*/  ISETP.NE.AND.EX P0, PT, RZ, UR7, PT, P1 ;  /* 0x00000007ff007c0c */ /* 0x000fda000bf05310 */
[----:B------:R-:W-:Y:S05]  /*8790*/  @P2 BRA P0, `(.L_x_136) ;  /* 0x00000000003c2947 */ /* 0x000fea0000000000 */
[----:B------:R-:W-:-:S13]  /*87a0*/  ISETP.NE.AND.EX P1, PT, RZ, UR7, PT, P1 ;  /* 0x00000007ff007c0c */ /* 0x000fda000bf25310 */
[----:B------:R-:W-:Y:S05]  /*87b0*/  @P1 BRA `(.L_x_137) ;  /* 0x00000000000c1947 */ /* 0x000fea0003800000 */
[----:B------:R-:W-:-:S13]  /*87c0*/  FSETP.NEU.AND P0, PT, R41, RZ, PT ;  /* 0x000000ff2900720b */ /* 0x000fda0003f0d000 */
[----:B------:R-:W-:Y:S05]  /*87d0*/  @!P0 EXIT ;  /* 0x000000000000894d */ /* 0x000fea0003800000 */
[----:B------:R-:W-:Y:S05]  /*87e0*/  BRA `(.L_x_136) ;  /* 0x0000000000287947 */ /* 0x000fea0003800000 */
.L_x_137:
[----:B------:R-:W-:Y:S01]  /*87f0*/  ISETP.NE.AND P0, PT, R93, RZ, PT ;  /* 0x000000ff5d00720c */ /* 0x000fe20003f05270 */
[----:B------:R-:W-:-:S12]  /*8800*/  BSSY.RECONVERGENT B0, `(.L_x_136) ;  /* 0x0000008000007945 */ /* 0x000fd80003800200 */
[----:B------:R-:W-:Y:S05]  /*8810*/  @P0 BRA `(.L_x_138) ;  /* 0x0000000000100947 */ /* 0x000fea0003800000 */
[----:B------:R-:W-:-:S04]  /*8820*/  ISETP.NE.U32.AND P0, PT, RZ, UR4, PT ;  /* 0x00000004ff007c0c */ /* 0x000fc8000bf05070 */
[----:B------:R-:W-:-:S13]  /*8830*/  ISETP.NE.AND.EX P0, PT, RZ, UR5, PT, P0 ;  /* 0x00000005ff007c0c */ /* 0x000fda000bf05300 */
[----:B------:R-:W-:Y:S05]  /*8840*/  @!P0 EXIT ;  /* 0x000000000000894d */ /* 0x000fea0003800000 */
[----:B------:R-:W-:Y:S05]  /*8850*/  BRA `(.L_x_139) ;  /* 0x0000000000087947 */ /* 0x000fea0003800000 */
.L_x_138:
[----:B------:R-:W-:-:S13]  /*8860*/  FSETP.NEU.AND P0, PT, R41, RZ, PT ;  /* 0x000000ff2900720b */ /* 0x000fda0003f0d000 */
[----:B------:R-:W-:Y:S05]  /*8870*/  @!P0 EXIT ;  /* 0x000000000000894d */ /* 0x000fea0003800000 */
.L_x_139:
[----:B------:R-:W-:Y:S05]  /*8880*/  BSYNC.RECONVERGENT B0 ;  /* 0x0000000000007941 */ /* 0x000fea0003800200 */
.L_x_136:
[----:B------:R-:W2:Y:S01]  /*8890*/  S2UR UR7, SR_CgaCtaId ;  /* 0x00000000000779c3 */ /* 0x000ea20000008800 */
[----:B------:R-:W-:Y:S01]  /*88a0*/  ULEA UR6, UR52, UR47, 0x3 ;  /* 0x0000002f34067291 */ /* 0x000fe2000f8e18ff */
[----:B------:R-:W-:-:S04]  /*88b0*/  DEPBAR.LE SB0, 0x0 ;  /* 0x000080000000791a */ /* 0x000fc80000000000 */
[----:B------:R-:W-:-:S04]  /*88c0*/  UIADD3 UR6, UPT, UPT, UR6, 0xb8, URZ ;  /* 0x000000b806067890 */ /* 0x000fc8000fffe0ff */
[----:B--2---:R-:W-:-:S09]  /*88d0*/  UPRMT UR6, UR7, 0x654, UR6 ;  /* 0x0000065407067896 */ /* 0x004fd20008000006 */
[----:B------:R-:W-:Y:S01]  /*88e0*/  SYNCS.ARRIVE.TRANS64.RED.A1T0 RZ, [UR6], RZ ;  /* 0x000000ffffff79a7 */ /* 0x000fe20008100406 */
[----:B------:R-:W-:Y:S05]  /*88f0*/  EXIT ;  /* 0x000000000000794d */ /* 0x000fea0003800000 */
.L_x_25:
[----:B----4-:R4:W1:Y:S02]  /*8900*/  SYNCS.PHASECHK.TRANS64.TRYWAIT P0, [R0+URZ+0x150], R3 ;  /* 0x00015003000075a7 */ /* 0x01086400080011ff */
[----:B-1----:R-:W-:Y:S05]  /*8910*/  @!P0 NANOSLEEP.SYNCS 0x989680 ;  /* 0x009896800000895d */ /* 0x002fea0003900000 */
[----:B------:R-:W1:Y:S02]  /*8920*/  @!P0 SYNCS.PHASECHK.TRANS64 P0, [R0+URZ+0x150], R3 ;  /* 0x00015003000085a7 */ /* 0x000e6400080010ff */
[----:B-1----:R-:W-:Y:S05]  /*8930*/  @!P0 BRA `(.L_x_25) ;  /* 0xfffffffc00f08947 */ /* 0x002fea000383ffff */
[----:B------:R-:W-:Y:S05]  /*8940*/  BRA `(.L_x_140) ;  /* 0xffffff94000c7947 */ /* 0x000fea000383ffff */
.L_x_28:
[----:B-1----:R-:W-:-:S07]  /*8950*/  MOV R0, UR33 ;  /* 0x0000002100007c02 */ /* 0x002fce0008000f00 */
.L_x_141:
[----:B-1----:R1:W4:Y:S02]  /*8960*/  SYNCS.PHASECHK.TRANS64.TRYWAIT P0, [R0+URZ+0x50], R3 ;  /* 0x00005003000075a7 */ /* 0x00232400080011ff */
[----:B----4-:R-:W-:Y:S05]  /*8970*/  @!P0 NANOSLEEP.SYNCS 0x989680 ;  /* 0x009896800000895d */ /* 0x010fea0003900000 */
[----:B------:R-:W4:Y:S02]  /*8980*/  @!P0 SYNCS.PHASECHK.TRANS64 P0, [R0+URZ+0x50], R3 ;  /* 0x00005003000085a7 */ /* 0x000f2400080010ff */
[----:B----4-:R-:W-:Y:S05]  /*8990*/  @!P0 BRA `(.L_x_141) ;  /* 0xfffffffc00f08947 */ /* 0x010fea000383ffff */
[----:B------:R-:W-:Y:S05]  /*89a0*/  BRA `(.L_x_27) ;  /* 0xffffff94005c7947 */ /* 0x000fea000383ffff */
.L_x_35:
[----:B-1----:R-:W-:-:S07]  /*89b0*/  MOV R0, UR17 ;  /* 0x0000001100007c02 */ /* 0x002fce0008000f00 */
.L_x_142:
[----:B-1----:R1:W2:Y:S02]  /*89c0*/  SYNCS.PHASECHK.TRANS64.TRYWAIT P0, [R0+URZ+0x50], R3 ;  /* 0x00005003000075a7 */ /* 0x0022a400080011ff */
[----:B--2---:R-:W-:Y:S05]  /*89d0*/  @!P0 NANOSLEEP.SYNCS 0x989680 ;  /* 0x009896800000895d */ /* 0x004fea0003900000 */
[----:B------:R-:W2:Y:S02]  /*89e0*/  @!P0 SYNCS.PHASECHK.TRANS64 P0, [R0+URZ+0x50], R3 ;  /* 0x00005003000085a7 */ /* 0x000ea400080010ff */
[----:B--2---:R-:W-:Y:S05]  /*89f0*/  @!P0 BRA `(.L_x_142) ;  /* 0xfffffffc00f08947 */ /* 0x004fea000383ffff */
[----:B------:R-:W-:Y:S05]  /*8a00*/  BRA `(.L_x_34) ;  /* 0xffffff9800287947 */ /* 0x000fea000383ffff */
.L_x_40:
[----:B-1----:R1:W2:Y:S02]  /*8a10*/  SYNCS.PHASECHK.TRANS64.TRYWAIT P0, [R3+URZ+0xe0], R0 ;  /* 0x0000e000030075a7 */ /* 0x0022a400080011ff */
[----:B--2---:R-:W-:Y:S05]  /*8a20*/  @!P0 NANOSLEEP.SYNCS 0x989680 ;  /* 0x009896800000895d */ /* 0x004fea0003900000 */
[----:B------:R-:W2:Y:S02]  /*8a30*/  @!P0 SYNCS.PHASECHK.TRANS64 P0, [R3+URZ+0xe0], R0 ;  /* 0x0000e000030085a7 */ /* 0x000ea400080010ff */
[----:B--2---:R-:W-:Y:S05]  /*8a40*/  @!P0 BRA `(.L_x_40) ;  /* 0xfffffffc00f08947 */ /* 0x004fea000383ffff */
[----:B------:R-:W-:Y:S05]  /*8a50*/  BRA `(.L_x_143) ;  /* 0xffffff9800cc7947 */ /* 0x000fea000383ffff */
.L_x_44:
[----:B-1----:R-:W-:-:S07]  /*8a60*/  MOV R0, UR4 ;  /* 0x0000000400007c02 */ /* 0x002fce0008000f00 */
.L_x_144:
[----:B-1----:R1:W2:Y:S02]  /*8a70*/  SYNCS.PHASECHK.TRANS64.TRYWAIT P0, [R0+URZ], R3 ;  /* 0x00000003000075a7 */ /* 0x0022a400080011ff */
[----:B--2---:R-:W-:Y:S05]  /*8a80*/  @!P0 NANOSLEEP.SYNCS 0x989680 ;  /* 0x009896800000895d */ /* 0x004fea0003900000 */
[----:B------:R-:W2:Y:S02]  /*8a90*/  @!P0 SYNCS.PHASECHK.TRANS64 P0, [R0+URZ], R3 ;  /* 0x00000003000085a7 */ /* 0x000ea400080010ff */
[----:B--2---:R-:W-:Y:S05]  /*8aa0*/  @!P0 BRA `(.L_x_144) ;  /* 0xfffffffc00f08947 */ /* 0x004fea000383ffff */
[----:B------:R-:W-:Y:S05]  /*8ab0*/  BRA `(.L_x_145) ;  /* 0xffffffa000787947 */ /* 0x000fea000383ffff */
.L_x_45:
[----:B------:R-:W-:-:S07]  /*8ac0*/  MOV R0, UR5 ;  /* 0x0000000500007c02 */ /* 0x000fce0008000f00 */
.L_x_146:
[----:B-1----:R1:W2:Y:S02]  /*8ad0*/  SYNCS.PHASECHK.TRANS64.TRYWAIT P0, [R0+URZ], R3 ;  /* 0x00000003000075a7 */ /* 0x0022a400080011ff */
[----:B--2---:R-:W-:Y:S05]  /*8ae0*/  @!P0 NANOSLEEP.SYNCS 0x989680 ;  /* 0x009896800000895d */ /* 0x004fea0003900000 */
[----:B------:R-:W2:Y:S02]  /*8af0*/  @!P0 SYNCS.PHASECHK.TRANS64 P0, [R0+URZ], R3 ;  /* 0x00000003000085a7 */ /* 0x000ea400080010ff */
[----:B--2---:R-:W-:Y:S05]  /*8b00*/  @!P0 BRA `(.L_x_146) ;  /* 0xfffffffc00f08947 */ /* 0x004fea000383ffff */
[----:B------:R-:W-:Y:S05]  /*8b10*/  BRA `(.L_x_147) ;  /* 0xffffffa000847947 */ /* 0x000fea000383ffff */
.L_x_46:
[----:B------:R-:W-:-:S07]  /*8b20*/  MOV R0, UR5 ;  /* 0x0000000500007c02 */ /* 0x000fce0008000f00 */
.L_x_148:
[----:B-1----:R1:W2:Y:S02]  /*8b30*/  SYNCS.PHASECHK.TRANS64.TRYWAIT P0, [R0+URZ], R3 ;  /* 0x00000003000075a7 */ /* 0x0022a400080011ff */
[----:B--2---:R-:W-:Y:S05]  /*8b40*/  @!P0 NANOSLEEP.SYNCS 0x989680 ;  /* 0x009896800000895d */ /* 0x004fea0003900000 */
[----:B------:R-:W2:Y:S02]  /*8b50*/  @!P0 SYNCS.PHASECHK.TRANS64 P0, [R0+URZ], R3 ;  /* 0x00000003000085a7 */ /* 0x000ea400080010ff */
[----:B--2---:R-:W-:Y:S05]  /*8b60*/  @!P0 BRA `(.L_x_148) ;  /* 0xfffffffc00f08947 */ /* 0x004fea000383ffff */
[----:B------:R-:W-:Y:S05]  /*8b70*/  BRA `(.L_x_149) ;  /* 0xffffffa000907947 */ /* 0x000fea000383ffff */
.L_x_47:
[----:B------:R-:W-:-:S07]  /*8b80*/  MOV R0, UR5 ;  /* 0x0000000500007c02 */ /* 0x000fce0008000f00 */
.L_x_150:
[----:B-1----:R1:W2:Y:S02]  /*8b90*/  SYNCS.PHASECHK.TRANS64.TRYWAIT P0, [R0+URZ], R3 ;  /* 0x00000003000075a7 */ /* 0x0022a400080011ff */
[----:B--2---:R-:W-:Y:S05]  /*8ba0*/  @!P0 NANOSLEEP.SYNCS 0x989680 ;  /* 0x009896800000895d */ /* 0x004fea0003900000 */
[----:B------:R-:W2:Y:S02]  /*8bb0*/  @!P0 SYNCS.PHASECHK.TRANS64 P0, [R0+URZ], R3 ;  /* 0x00000003000085a7 */ /* 0x000ea400080010ff */
[----:B--2---:R-:W-:Y:S05]  /*8bc0*/  @!P0 BRA `(.L_x_150) ;  /* 0xfffffffc00f08947 */ /* 0x004fea000383ffff */
[----:B------:R-:W-:Y:S05]  /*8bd0*/  BRA `(.L_x_151) ;  /* 0xffffffa0009c7947 */ /* 0x000fea000383ffff */
.L_x_48:
[----:B------:R-:W-:-:S07]  /*8be0*/  MOV R0, UR5 ;  /* 0x0000000500007c02 */ /* 0x000fce0008000f00 */
.L_x_152:
[----:B-1----:R1:W2:Y:S02]  /*8bf0*/  SYNCS.PHASECHK.TRANS64.TRYWAIT P0, [R0+URZ], R3 ;  /* 0x00000003000075a7 */ /* 0x0022a400080011ff */
[----:B--2---:R-:W-:Y:S05]  /*8c00*/  @!P0 NANOSLEEP.SYNCS 0x989680 ;  /* 0x009896800000895d */ /* 0x004fea0003900000 */
[----:B------:R-:W2:Y:S02]  /*8c10*/  @!P0 SYNCS.PHASECHK.TRANS64 P0, [R0+URZ], R3 ;  /* 0x00000003000085a7 */ /* 0x000ea400080010ff */
[----:B--2---:R-:W-:Y:S05]  /*8c20*/  @!P0 BRA `(.L_x_152) ;  /* 0xfffffffc00f08947 */ /* 0x004fea000383ffff */
[----:B------:R-:W-:Y:S05]  /*8c30*/  BRA `(.L_x_153) ;  /* 0xffffffa000a87947 */ /* 0x000fea000383ffff */
.L_x_49:
[----:B------:R-:W-:-:S07]  /*8c40*/  MOV R0, UR5 ;  /* 0x0000000500007c02 */ /* 0x000fce0008000f00 */
.L_x_154:
[----:B-1----:R1:W2:Y:S02]  /*8c50*/  SYNCS.PHASECHK.TRANS64.TRYWAIT P0, [R0+URZ], R3 ;  /* 0x00000003000075a7 */ /* 0x0022a400080011ff */
[----:B--2---:R-:W-:Y:S05]  /*8c60*/  @!P0 NANOSLEEP.SYNCS 0x989680 ;  /* 0x009896800000895d */ /* 0x004fea0003900000 */
[----:B------:R-:W2:Y:S02]  /*8c70*/  @!P0 SYNCS.PHASECHK.TRANS64 P0, [R0+URZ], R3 ;  /* 0x00000003000085a7 */ /* 0x000ea400080010ff */
[----:B--2---:R-:W-:Y:S05]  /*8c80*/  @!P0 BRA `(.L_x_154) ;  /* 0xfffffffc00f08947 */ /* 0x004fea000383ffff */
[----:B------:R-:W-:Y:S05]  /*8c90*/  BRA `(.L_x_155) ;  /* 0xffffffa000b47947 */ /* 0x000fea000383ffff */
.L_x_50:
[----:B------:R-:W-:-:S07]  /*8ca0*/  MOV R0, UR5 ;  /* 0x0000000500007c02 */ /* 0x000fce0008000f00 */
.L_x_156:
[----:B-1----:R1:W2:Y:S02]  /*8cb0*/  SYNCS.PHASECHK.TRANS64.TRYWAIT P0, [R0+URZ], R3 ;  /* 0x00000003000075a7 */ /* 0x0022a400080011ff */
[----:B--2---:R-:W-:Y:S05]  /*8cc0*/  @!P0 NANOSLEEP.SYNCS 0x989680 ;  /* 0x009896800000895d */ /* 0x004fea0003900000 */
[----:B------:R-:W2:Y:S02]  /*8cd0*/  @!P0 SYNCS.PHASECHK.TRANS64 P0, [R0+URZ], R3 ;  /* 0x00000003000085a7 */ /* 0x000ea400080010ff */
[----:B--2---:R-:W-:Y:S05]  /*8ce0*/  @!P0 BRA `(.L_x_156) ;  /* 0xfffffffc00f08947 */ /* 0x004fea000383ffff */
[----:B------:R-:W-:Y:S05]  /*8cf0*/  BRA `(.L_x_157) ;  /* 0xffffffa000c07947 */ /* 0x000fea000383ffff */
.L_x_51:
[----:B------:R-:W-:-:S07]  /*8d00*/  MOV R0, UR5 ;  /* 0x0000000500007c02 */ /* 0x000fce0008000f00 */
.L_x_158:
[----:B-1----:R1:W2:Y:S02]  /*8d10*/  SYNCS.PHASECHK.TRANS64.TRYWAIT P0, [R0+URZ], R3 ;  /* 0x00000003000075a7 */ /* 0x0022a400080011ff */
[----:B--2---:R-:W-:Y:S05]  /*8d20*/  @!P0 NANOSLEEP.SYNCS 0x989680 ;  /* 0x009896800000895d */ /* 0x004fea0003900000 */
[----:B------:R-:W2:Y:S02]  /*8d30*/  @!P0 SYNCS.PHASECHK.TRANS64 P0, [R0+URZ], R3 ;  /* 0x00000003000085a7 */ /* 0x000ea400080010ff */
[----:B--2---:R-:W-:Y:S05]  /*8d40*/  @!P0 BRA `(.L_x_158) ;  /* 0xfffffffc00f08947 */ /* 0x004fea000383ffff */
[----:B------:R-:W-:Y:S05]  /*8d50*/  BRA `(.L_x_159) ;  /* 0xffffffa000cc7947 */ /* 0x000fea000383ffff */
.L_x_52:
[----:B------:R-:W-:-:S07]  /*8d60*/  MOV R0, UR5 ;  /* 0x0000000500007c02 */ /* 0x000fce0008000f00 */
.L_x_160:
[----:B-1----:R1:W2:Y:S02]  /*8d70*/  SYNCS.PHASECHK.TRANS64.TRYWAIT P0, [R0+URZ], R3 ;  /* 0x00000003000075a7 */ /* 0x0022a400080011ff */
[----:B--2---:R-:W-:Y:S05]  /*8d80*/  @!P0 NANOSLEEP.SYNCS 0x989680 ;  /* 0x009896800000895d */ /* 0x004fea0003900000 */
[----:B------:R-:W2:Y:S02]  /*8d90*/  @!P0 SYNCS.PHASECHK.TRANS64 P0, [R0+URZ], R3 ;  /* 0x00000003000085a7 */ /* 0x000ea400080010ff */
[----:B--2---:R-:W-:Y:S05]  /*8da0*/  @!P0 BRA `(.L_x_160) ;  /* 0xfffffffc00f08947 */ /* 0x004fea000383ffff */
[----:B------:R-:W-:Y:S05]  /*8db0*/  BRA `(.L_x_161) ;  /* 0xffffffa000d87947 */ /* 0x000fea000383ffff */
.L_x_55:
[----:B--2---:R2:W3:Y:S02]  /*8dc0*/  SYNCS.PHASECHK.TRANS64.TRYWAIT P0, [R2+URZ+0x140], R5 ;  /* 0x00014005020075a7 */ /* 0x0044e400080011ff */
[----:B---3--:R-:W-:Y:S05]  /*8dd0*/  @!P0 NANOSLEEP.SYNCS 0x989680 ;  /* 0x009896800000895d */ /* 0x008fea0003900000 */
[----:B------:R-:W3:Y:S02]  /*8de0*/  @!P0 SYNCS.PHASECHK.TRANS64 P0, [R2+URZ+0x140], R5 ;  /* 0x00014005020085a7 */ /* 0x000ee400080010ff */
[----:B---3--:R-:W-:Y:S05]  /*8df0*/  @!P0 BRA `(.L_x_55) ;  /* 0xfffffffc00f08947 */ /* 0x008fea000383ffff */
[----:B------:R-:W-:Y:S05]  /*8e00*/  BRA `(.L_x_162) ;  /* 0xffffffa4003c7947 */ /* 0x000fea000383ffff */
.L_x_56:
[----:B------:R-:W-:-:S07]  /*8e10*/  MOV R2, UR4 ;  /* 0x0000000400027c02 */ /* 0x000fce0008000f00 */
.L_x_163:
[----:B--2---:R2:W3:Y:S02]  /*8e20*/  SYNCS.PHASECHK.TRANS64.TRYWAIT P0, [R2+URZ+0xf0], R5 ;  /* 0x0000f005020075a7 */ /* 0x0044e400080011ff */
[----:B---3--:R-:W-:Y:S05]  /*8e30*/  @!P0 NANOSLEEP.SYNCS 0x989680 ;  /* 0x009896800000895d */ /* 0x008fea0003900000 */
[----:B------:R-:W3:Y:S02]  /*8e40*/  @!P0 SYNCS.PHASECHK.TRANS64 P0, [R2+URZ+0xf0], R5 ;  /* 0x0000f005020085a7 */ /* 0x000ee400080010ff */
[----:B---3--:R-:W-:Y:S05]  /*8e50*/  @!P0 BRA `(.L_x_163) ;  /* 0xfffffffc00f08947 */ /* 0x008fea000383ffff */
[----:B------:R-:W-:Y:S05]  /*8e60*/  BRA `(.L_x_164) ;  /* 0xffffffa4004c7947 */ /* 0x000fea000383ffff */
.L_x_57:
[----:B--2---:R2:W3:Y:S02]  /*8e70*/  SYNCS.PHASECHK.TRANS64.TRYWAIT P1, [R2+URZ+0xe0], R5 ;  /* 0x0000e005020075a7 */ /* 0x0044e400080211ff */
[----:B---3--:R-:W-:Y:S05]  /*8e80*/  @!P1 NANOSLEEP.SYNCS 0x989680 ;  /* 0x009896800000995d */ /* 0x008fea0003900000 */
[----:B------:R-:W3:Y:S02]  /*8e90*/  @!P1 SYNCS.PHASECHK.TRANS64 P1, [R2+URZ+0xe0], R5 ;  /* 0x0000e005020095a7 */ /* 0x000ee400080210ff */
[----:B---3--:R-:W-:Y:S05]  /*8ea0*/  @!P1 BRA `(.L_x_57) ;  /* 0xfffffffc00f09947 */ /* 0x008fea000383ffff */
[----:B------:R-:W-:Y:S05]  /*8eb0*/  BRA `(.L_x_165) ;  /* 0xffffffa4007c7947 */ /* 0x000fea000383ffff */
.L_x_60:
[----:B------:R-:W-:-:S07]  /*8ec0*/  MOV R0, UR4 ;  /* 0x0000000400007c02 */ /* 0x000fce0008000f00 */
.L_x_166:
[----:B--2---:R2:W3:Y:S02]  /*8ed0*/  SYNCS.PHASECHK.TRANS64.TRYWAIT P0, [R0+URZ+0xf0], R3 ;  /* 0x0000f003000075a7 */ /* 0x0044e400080011ff */
[----:B---3--:R-:W-:Y:S05]  /*8ee0*/  @!P0 NANOSLEEP.SYNCS 0x989680 ;  /* 0x009896800000895d */ /* 0x008fea0003900000 */
[----:B------:R-:W3:Y:S02]  /*8ef0*/  @!P0 SYNCS.PHASECHK.TRANS64 P0, [R0+URZ+0xf0], R3 ;  /* 0x0000f003000085a7 */ /* 0x000ee400080010ff */
[----:B---3--:R-:W-:Y:S05]  /*8f00*/  @!P0 BRA `(.L_x_166) ;  /* 0xfffffffc00f08947 */ /* 0x008fea000383ffff */
[----:B------:R-:W-:Y:S05]  /*8f10*/  BRA `(.L_x_59) ;  /* 0xffffffa400d07947 */ /* 0x000fea000383ffff */
.L_x_69:
[----:B--2---:R-:W-:-:S04]  /*8f20*/  MOV R0, UR5 ;  /* 0x0000000500007c02 */ /* 0x004fc80008000f00 */
[----:B------:R2:W3:Y:S03]  /*8f30*/  SYNCS.PHASECHK.TRANS64.TRYWAIT P0, [R0+URZ+0x8], R7 ;  /* 0x00000807000075a7 */ /* 0x0004e600080011ff */
[----:B---3--:R-:W-:Y:S05]  /*8f40*/  @!P0 NANOSLEEP.SYNCS 0x989680 ;  /* 0x009896800000895d */ /* 0x008fea0003900000 */
[----:B------:R-:W3:Y:S02]  /*8f50*/  @!P0 SYNCS.PHASECHK.TRANS64 P0, [R0+URZ+0x8], R7 ;  /* 0x00000807000085a7 */ /* 0x000ee400080010ff */
[----:B---3--:R-:W-:Y:S05]  /*8f60*/  @!P0 BRA `(.L_x_69) ;  /* 0xfffffffc00ec8947 */ /* 0x008fea000383ffff */
[----:B------:R-:W-:Y:S05]  /*8f70*/  BRA `(.L_x_68) ;  /* 0xffffffa800887947 */ /* 0x000fea000383ffff */
.L_x_71:
[----:B------:R-:W-:Y:S01]  /*8f80*/  BSSY B0, `(.L_x_167) ;  /* 0x0000006000007945 */ /* 0x000fe20003800000 */
[----:B------:R-:W-:-:S07]  /*8f90*/  MOV R15, 0xffffffff ;  /* 0xffffffff000f7802 */ /* 0x000fce0000000f00 */
[----:B-12--5:R-:W-:Y:S05]  /*8fa0*/  WARPSYNC.COLLECTIVE R15, `(.L_x_168) ;  /* 0x000000000f0c7348 */ /* 0x026fea0003c00000 */
[----:B------:R-:W-:Y:S02]  /*8fb0*/  ELECT P6, UR79, PT ;  /* 0x00000000004f782f */ /* 0x000fe400038c0000 */
[----:B------:R-:W-:Y:S01]  /*8fc0*/  MOV R14, UR79 ;  /* 0x0000004f000e7c02 */ /* 0x000fe20008000f00 */
[----:B-12--5:R-:W-:Y:S10]  /*8fd0*/  ENDCOLLECTIVE ;  /* 0x000000000000791b */ /* 0x026ff40003800000 */
.L_x_168:
[----:B------:R-:W-:Y:S05]  /*8fe0*/  BSYNC B0 ;  /* 0x0000000000007941 */ /* 0x000fea0003800000 */
.L_x_167:
[----:B------:R-:W-:Y:S01]  /*8ff0*/  PLOP3.LUT P0, PT, P6, PT, PT, 0x80, 0x8 ;  /* 0x000000000008781c */ /* 0x000fe2000370f070 */
[----:B------:R-:W-:-:S12]  /*9000*/  BRA `(.L_x_169) ;  /* 0xffffffa800b47947 */ /* 0x000fd8000383ffff */
.L_x_73:
[----:B--2---:R-:W-:-:S04]  /*9010*/  MOV R0, UR5 ;  /* 0x0000000500007c02 */ /* 0x004fc80008000f00 */
[----:B------:R2:W3:Y:S03]  /*9020*/  SYNCS.PHASECHK.TRANS64.TRYWAIT P0, [R0+URZ+0x8], R5 ;  /* 0x00000805000075a7 */ /* 0x0004e600080011ff */
[----:B---3--:R-:W-:Y:S05]  /*9030*/  @!P0 NANOSLEEP.SYNCS 0x989680 ;  /* 0x009896800000895d */ /* 0x008fea0003900000 */
[----:B------:R-:W3:Y:S02]  /*9040*/  @!P0 SYNCS.PHASECHK.TRANS64 P0, [R0+URZ+0x8], R5 ;  /* 0x00000805000085a7 */ /* 0x000ee400080010ff */
[----:B---3--:R-:W-:Y:S05]  /*9050*/  @!P0 BRA `(.L_x_73) ;  /* 0xfffffffc00ec8947 */ /* 0x008fea000383ffff */
[----:B------:R-:W-:Y:S05]  /*9060*/  BRA `(.L_x_72) ;  /* 0xffffffa800b87947 */ /* 0x000fea000383ffff */
.L_x_74:
[----:B-1----:R1:W2:Y:S02]  /*9070*/  SYNCS.PHASECHK.TRANS64.TRYWAIT P0, [R0+URZ+0xe0], R5 ;  /* 0x0000e005000075a7 */ /* 0x0022a400080011ff */
[----:B--2---:R-:W-:Y:S05]  /*9080*/  @!P0 NANOSLEEP.SYNCS 0x989680 ;  /* 0x009896800000895d */ /* 0x004fea0003900000 */
[----:B------:R-:W2:Y:S02]  /*9090*/  @!P0 SYNCS.PHASECHK.TRANS64 P0, [R0+URZ+0xe0], R5 ;  /* 0x0000e005000085a7 */ /* 0x000ea400080010ff */
[----:B--2---:R-:W-:Y:S05]  /*90a0*/  @!P0 BRA `(.L_x_74) ;  /* 0xfffffffc00f08947 */ /* 0x004fea000383ffff */
[----:B------:R-:W-:Y:S05]  /*90b0*/  BRA `(.L_x_170) ;  /* 0xffffffac00a47947 */ /* 0x000fea000383ffff */
.L_x_76:
[----:B------:R-:W-:-:S07]  /*90c0*/  MOV R0, UR31 ;  /* 0x0000001f00007c02 */ /* 0x000fce0008000f00 */
.L_x_171:
[----:B-1----:R1:W2:Y:S02]  /*90d0*/  SYNCS.PHASECHK.TRANS64.TRYWAIT P0, [R0+URZ+0x120], R5 ;  /* 0x00012005000075a7 */ /* 0x0022a400080011ff */
[----:B--2---:R-:W-:Y:S05]  /*90e0*/  @!P0 NANOSLEEP.SYNCS 0x989680 ;  /* 0x009896800000895d */ /* 0x004fea0003900000 */
[----:B------:R-:W2:Y:S02]  /*90f0*/  @!P0 SYNCS.PHASECHK.TRANS64 P0, [R0+URZ+0x120], R5 ;  /* 0x00012005000085a7 */ /* 0x000ea400080010ff */
[----:B--2---:R-:W-:Y:S05]  /*9100*/  @!P0 BRA `(.L_x_171) ;  /* 0xfffffffc00f08947 */ /* 0x004fea000383ffff */
[----:B------:R-:W-:Y:S05]  /*9110*/  BRA `(.L_x_172) ;  /* 0xffffffac00f07947 */ /* 0x000fea000383ffff */
.L_x_79:
[----:B------:R-:W-:Y:S07]  /*9120*/  MOV R0, UR5 ;  /* 0x0000000500007c02 */ /* 0x000fee0008000f00 */
.L_x_173:
[----:B-1----:R1:W2:Y:S02]  /*9130*/  SYNCS.PHASECHK.TRANS64.TRYWAIT P0, [R0+URZ], R5 ;  /* 0x00000005000075a7 */ /* 0x0022a400080011ff */
[----:B--2---:R-:W-:Y:S05]  /*9140*/  @!P0 NANOSLEEP.SYNCS 0x989680 ;  /* 0x009896800000895d */ /* 0x004fea0003900000 */
[----:B------:R-:W2:Y:S02]  /*9150*/  @!P0 SYNCS.PHASECHK.TRANS64 P0, [R0+URZ], R5 ;  /* 0x00000005000085a7 */ /* 0x000ea400080010ff */
[----:B--2---:R-:W-:Y:S05]  /*9160*/  @!P0 BRA `(.L_x_173) ;  /* 0xfffffffc00f08947 */ /* 0x004fea000383ffff */
[----:B------:R-:W-:Y:S05]  /*9170*/  BRA `(.L_x_78) ;  /* 0xffffffb000047947 */ /* 0x000fea000383ffff */
.L_x_83:
[----:B-1----:R-:W-:-:S07]  /*9180*/  MOV R0, UR4 ;  /* 0x0000000400007c02 */ /* 0x002fce0008000f00 */
.L_x_174:
[----:B-1----:R1:W2:Y:S02]  /*9190*/  SYNCS.PHASECHK.TRANS64.TRYWAIT P0, [R0+URZ], R3 ;  /* 0x00000003000075a7 */ /* 0x0022a400080011ff */
[----:B--2---:R-:W-:Y:S05]  /*91a0*/  @!P0 NANOSLEEP.SYNCS 0x989680 ;  /* 0x009896800000895d */ /* 0x004fea0003900000 */
[----:B------:R-:W2:Y:S02]  /*91b0*/  @!P0 SYNCS.PHASECHK.TRANS64 P0, [R0+URZ], R3 ;  /* 0x00000003000085a7 */ /* 0x000ea400080010ff */
[----:B--2---:R-:W-:Y:S05]  /*91c0*/  @!P0 BRA `(.L_x_174) ;  /* 0xfffffffc00f08947 */ /* 0x004fea000383ffff */
[----:B------:R-:W-:Y:S05]  /*91d0*/  BRA `(.L_x_175) ;  /* 0xffffffb000f87947 */ /* 0x000fea000383ffff */
.L_x_84:
[----:B------:R-:W-:-:S07]  /*91e0*/  MOV R0, UR5 ;  /* 0x0000000500007c02 */ /* 0x000fce0008000f00 */
.L_x_176:
[----:B-1----:R1:W2:Y:S02]  /*91f0*/  SYNCS.PHASECHK.TRANS64.TRYWAIT P0, [R0+URZ], R3 ;  /* 0x00000003000075a7 */ /* 0x0022a400080011ff */
[----:B--2---:R-:W-:Y:S05]  /*9200*/  @!P0 NANOSLEEP.SYNCS 0x989680 ;  /* 0x009896800000895d */ /* 0x004fea0003900000 */
[----:B------:R-:W2:Y:S02]  /*9210*/  @!P0 SYNCS.PHASECHK.TRANS64 P0, [R0+URZ], R3 ;  /* 0x00000003000085a7 */ /* 0x000ea400080010ff */
[----:B--2---:R-:W-:Y:S05]  /*9220*/  @!P0 BRA `(.L_x_176) ;  /* 0xfffffffc00f08947 */ /* 0x004fea000383ffff */
[----:B------:R-:W-:Y:S05]  /*9230*/  BRA `(.L_x_177) ;  /* 0xffffffb400047947 */ /* 0x000fea000383ffff */
.L_x_85:
[----:B------:R-:W-:-:S07]  /*9240*/  MOV R0, UR5 ;  /* 0x0000000500007c02 */ /* 0x000fce0008000f00 */
.L_x_178:
[----:B-1----:R1:W2:Y:S02]  /*9250*/  SYNCS.PHASECHK.TRANS64.TRYWAIT P0, [R0+URZ], R3 ;  /* 0x00000003000075a7 */ /* 0x0022a400080011ff */
[----:B--2---:R-:W-:Y:S05]  /*9260*/  @!P0 NANOSLEEP.SYNCS 0x989680 ;  /* 0x009896800000895d */ /* 0x004fea0003900000 */
[----:B------:R-:W2:Y:S02]  /*9270*/  @!P0 SYNCS.PHASECHK.TRANS64 P0, [R0+URZ], R3 ;  /* 0x00000003000085a7 */ /* 0x000ea400080010ff */
[----:B--2---:R-:W-:Y:S05]  /*9280*/  @!P0 BRA `(.L_x_178) ;  /* 0xfffffffc00f08947 */ /* 0x004fea000383ffff */
[----:B------:R-:W-:Y:S05]  /*9290*/  BRA `(.L_x_179) ;  /* 0xffffffb400107947 */ /* 0x000fea000383ffff */
.L_x_88:
[----:B------:R-:W-:-:S07]  /*92a0*/  MOV R0, UR26 ;  /* 0x0000001a00007c02 */ /* 0x000fce0008000f00 */
.L_x_180:
[----:B-1----:R1:W2:Y:S02]  /*92b0*/  SYNCS.PHASECHK.TRANS64.TRYWAIT P1, [R0+URZ+0x160], R3 ;  /* 0x00016003000075a7 */ /* 0x0022a400080211ff */
[----:B--2---:R-:W-:Y:S05]  /*92c0*/  @!P1 NANOSLEEP.SYNCS 0x989680 ;  /* 0x009896800000995d */ /* 0x004fea0003900000 */
[----:B------:R-:W2:Y:S02]  /*92d0*/  @!P1 SYNCS.PHASECHK.TRANS64 P1, [R0+URZ+0x160], R3 ;  /* 0x00016003000095a7 */ /* 0x000ea400080210ff */
[----:B--2---:R-:W-:Y:S05]  /*92e0*/  @!P1 BRA `(.L_x_180) ;  /* 0xfffffffc00f09947 */ /* 0x004fea000383ffff */
[----:B------:R-:W-:Y:S05]  /*92f0*/  BRA `(.L_x_181) ;  /* 0xffffffb4005c7947 */ /* 0x000fea000383ffff */
.L_x_93:
[----:B--2---:R2:W3:Y:S02]  /*9300*/  SYNCS.PHASECHK.TRANS64.TRYWAIT P0, [R12+URZ+0xe0], R9 ;  /* 0x0000e0090c0075a7 */ /* 0x0044e400080011ff */
[----:B---3--:R-:W-:Y:S05]  /*9310*/  @!P0 NANOSLEEP.SYNCS 0x989680 ;  /* 0x009896800000895d */ /* 0x008fea0003900000 */
[----:B------:R-:W3:Y:S02]  /*9320*/  @!P0 SYNCS.PHASECHK.TRANS64 P0, [R12+URZ+0xe0], R9 ;  /* 0x0000e0090c0085a7 */ /* 0x000ee400080010ff */
[----:B---3--:R-:W-:Y:S05]  /*9330*/  @!P0 BRA `(.L_x_93) ;  /* 0xfffffffc00f08947 */ /* 0x008fea000383ffff */
[----:B------:R-:W-:Y:S05]  /*9340*/  BRA `(.L_x_182) ;  /* 0xffffffb800787947 */ /* 0x000fea000383ffff */
.L_x_96:
[----:B------:R-:W-:Y:S07]  /*9350*/  MOV R0, UR24 ;  /* 0x0000001800007c02 */ /* 0x000fee0008000f00 */
.L_x_183:
[----:B--2---:R2:W3:Y:S02]  /*9360*/  SYNCS.PHASECHK.TRANS64.TRYWAIT P2, [R0+URZ+0xd8], R9 ;  /* 0x0000d809000075a7 */ /* 0x0044e400080411ff */
[----:B---3--:R-:W-:Y:S05]  /*9370*/  @!P2 NANOSLEEP.SYNCS 0x989680 ;  /* 0x009896800000a95d */ /* 0x008fea0003900000 */
[----:B------:R-:W3:Y:S02]  /*9380*/  @!P2 SYNCS.PHASECHK.TRANS64 P2, [R0+URZ+0xd8], R9 ;  /* 0x0000d8090000a5a7 */ /* 0x000ee400080410ff */
[----:B---3--:R-:W-:Y:S05]  /*9390*/  @!P2 BRA `(.L_x_183) ;  /* 0xfffffffc00f0a947 */ /* 0x008fea000383ffff */
[----:B------:R-:W-:Y:S05]  /*93a0*/  BRA `(.L_x_95) ;  /* 0xffffffbc00dc7947 */ /* 0x000fea000383ffff */
.L_x_99:
[----:B------:R-:W-:Y:S07]  /*93b0*/  MOV R0, UR4 ;  /* 0x0000000400007c02 */ /* 0x000fee0008000f00 */
.L_x_184:
[----:B--2---:R2:W3:Y:S02]  /*93c0*/  SYNCS.PHASECHK.TRANS64.TRYWAIT P0, [R0+URZ+0xb8], R9 ;  /* 0x0000b809000075a7 */ /* 0x0044e400080011ff */
[----:B---3--:R-:W-:Y:S05]  /*93d0*/  @!P0 NANOSLEEP.SYNCS 0x989680 ;  /* 0x009896800000895d */ /* 0x008fea0003900000 */
[----:B------:R-:W3:Y:S02]  /*93e0*/  @!P0 SYNCS.PHASECHK.TRANS64 P0, [R0+URZ+0xb8], R9 ;  /* 0x0000b809000085a7 */ /* 0x000ee400080010ff */
[----:B---3--:R-:W-:Y:S05]  /*93f0*/  @!P0 BRA `(.L_x_184) ;  /* 0xfffffffc00f08947 */ /* 0x008fea000383ffff */
[----:B------:R-:W-:Y:S05]  /*9400*/  BRA `(.L_x_185) ;  /* 0xffffffc0003c7947 */ /* 0x000fea000383ffff */
.L_x_100:
[----:B------:R-:W-:Y:S07]  /*9410*/  MOV R9, UR5 ;  /* 0x0000000500097c02 */ /* 0x000fee0008000f00 */
.L_x_186:
[----:B--2---:R2:W3:Y:S02]  /*9420*/  SYNCS.PHASECHK.TRANS64.TRYWAIT P0, [R9+URZ+0xb8], R0 ;  /* 0x0000b800090075a7 */ /* 0x0044e400080011ff */
[----:B---3--:R-:W-:Y:S05]  /*9430*/  @!P0 NANOSLEEP.SYNCS 0x989680 ;  /* 0x009896800000895d */ /* 0x008fea0003900000 */
[----:B------:R-:W3:Y:S02]  /*9440*/  @!P0 SYNCS.PHASECHK.TRANS64 P0, [R9+URZ+0xb8], R0 ;  /* 0x0000b800090085a7 */ /* 0x000ee400080010ff */
[----:B---3--:R-:W-:Y:S05]  /*9450*/  @!P0 BRA `(.L_x_186) ;  /* 0xfffffffc00f08947 */ /* 0x008fea000383ffff */
[----:B------:R-:W-:Y:S05]  /*9460*/  BRA `(.L_x_187) ;  /* 0xffffffc0009c7947 */ /* 0x000fea000383ffff */
.L_x_102:
[----:B------:R-:W-:-:S07]  /*9470*/  MOV R0, UR4 ;  /* 0x0000000400007c02 */ /* 0x000fce0008000f00 */
.L_x_188:
[----:B--2---:R2:W4:Y:S02]  /*9480*/  SYNCS.PHASECHK.TRANS64.TRYWAIT P0, [R0+URZ], R3 ;  /* 0x00000003000075a7 */ /* 0x00452400080011ff */
[----:B----4-:R-:W-:Y:S05]  /*9490*/  @!P0 NANOSLEEP.SYNCS 0x989680 ;  /* 0x009896800000895d */ /* 0x010fea0003900000 */
[----:B------:R-:W4:Y:S02]  /*94a0*/  @!P0 SYNCS.PHASECHK.TRANS64 P0, [R0+URZ], R3 ;  /* 0x00000003000085a7 */ /* 0x000f2400080010ff */
[----:B----4-:R-:W-:Y:S05]  /*94b0*/  @!P0 BRA `(.L_x_188) ;  /* 0xfffffffc00f08947 */ /* 0x010fea000383ffff */
[----:B------:R-:W-:Y:S05]  /*94c0*/  BRA `(.L_x_189) ;  /* 0xffffffc400307947 */ /* 0x000fea000383ffff */
.L_x_103:
[----:B------:R-:W-:-:S07]  /*94d0*/  MOV R0, UR5 ;  /* 0x0000000500007c02 */ /* 0x000fce0008000f00 */
.L_x_190:
[----:B--2---:R2:W4:Y:S02]  /*94e0*/  SYNCS.PHASECHK.TRANS64.TRYWAIT P0, [R0+URZ], R3 ;  /* 0x00000003000075a7 */ /* 0x00452400080011ff */
[----:B----4-:R-:W-:Y:S05]  /*94f0*/  @!P0 NANOSLEEP.SYNCS 0x989680 ;  /* 0x009896800000895d */ /* 0x010fea0003900000 */
[----:B------:R-:W4:Y:S02]  /*9500*/  @!P0 SYNCS.PHASECHK.TRANS64 P0, [R0+URZ], R3 ;  /* 0x00000003000085a7 */ /* 0x000f2400080010ff */
[----:B----4-:R-:W-:Y:S05]  /*9510*/  @!P0 BRA `(.L_x_190) ;  /* 0xfffffffc00f08947 */ /* 0x010fea000383ffff */
[----:B------:R-:W-:Y:S05]  /*9520*/  BRA `(.L_x_191) ;  /* 0xffffffc4003c7947 */ /* 0x000fea000383ffff */
.L_x_105:
[----:B--2---:R2:W3:Y:S02]  /*9530*/  SYNCS.PHASECHK.TRANS64.TRYWAIT P0, [R3+URZ+0xe0], R0 ;  /* 0x0000e000030075a7 */ /* 0x0044e400080011ff */
[----:B---3--:R-:W-:Y:S05]  /*9540*/  @!P0 NANOSLEEP.SYNCS 0x989680 ;  /* 0x009896800000895d */ /* 0x008fea0003900000 */
[----:B------:R-:W3:Y:S02]  /*9550*/  @!P0 SYNCS.PHASECHK.TRANS64 P0, [R3+URZ+0xe0], R0 ;  /* 0x0000e000030085a7 */ /* 0x000ee400080010ff */
[----:B---3--:R-:W-:Y:S05]  /*9560*/  @!P0 BRA `(.L_x_105) ;  /* 0xfffffffc00f08947 */ /* 0x008fea000383ffff */
[----:B------:R-:W-:Y:S05]  /*9570*/  BRA `(.L_x_192) ;  /* 0xffffffc800247947 */ /* 0x000fea000383ffff */
.L_x_115:
[----:B-1----:R1:W2:Y:S02]  /*9580*/  SYNCS.PHASECHK.TRANS64.TRYWAIT P0, [R0+URZ+0xa0], R5 ;  /* 0x0000a005000075a7 */ /* 0x0022a400080011ff */
[----:B--2---:R-:W-:Y:S05]  /*9590*/  @!P0 NANOSLEEP.SYNCS 0x989680 ;  /* 0x009896800000895d */ /* 0x004fea0003900000 */
[----:B------:R-:W2:Y:S02]  /*95a0*/  @!P0 SYNCS.PHASECHK.TRANS64 P0, [R0+URZ+0xa0], R5 ;  /* 0x0000a005000085a7 */ /* 0x000ea400080010ff */
[----:B--2---:R-:W-:Y:S05]  /*95b0*/  @!P0 BRA `(.L_x_115) ;  /* 0xfffffffc00f08947 */ /* 0x004fea000383ffff */
[----:B------:R-:W-:Y:S05]  /*95c0*/  BRA `(.L_x_114) ;  /* 0xffffffd400a07947 */ /* 0x000fea000383ffff */
.L_x_117:
[----:B-1----:R1:W3:Y:S02]  /*95d0*/  SYNCS.PHASECHK.TRANS64.TRYWAIT P1, [R92+URZ+0x100], R3 ;  /* 0x000100035c0075a7 */ /* 0x0022e400080211ff */
[----:B---3--:R-:W-:Y:S05]  /*95e0*/  @!P1 NANOSLEEP.SYNCS 0x989680 ;  /* 0x009896800000995d */ /* 0x008fea0003900000 */
[----:B------:R-:W3:Y:S02]  /*95f0*/  @!P1 SYNCS.PHASECHK.TRANS64 P1, [R92+URZ+0x100], R3 ;  /* 0x000100035c0095a7 */ /* 0x000ee400080210ff */
[----:B---3--:R-:W-:Y:S05]  /*9600*/  @!P1 BRA `(.L_x_117) ;  /* 0xfffffffc00f09947 */ /* 0x008fea000383ffff */
[----:B------:R-:W-:Y:S05]  /*9610*/  BRA `(.L_x_116) ;  /* 0xffffffd400d87947 */ /* 0x000fea000383ffff */
.L_x_128:
[----:B---3--:R3:W4:Y:S02]  /*9620*/  SYNCS.PHASECHK.TRANS64.TRYWAIT P0, [R3+URZ+0xa0], R110 ;  /* 0x0000a06e030075a7 */ /* 0x00872400080011ff */
[----:B----4-:R-:W-:Y:S05]  /*9630*/  @!P0 NANOSLEEP.SYNCS 0x989680 ;  /* 0x009896800000895d */ /* 0x010fea0003900000 */
[----:B------:R-:W4:Y:S02]  /*9640*/  @!P0 SYNCS.PHASECHK.TRANS64 P0, [R3+URZ+0xa0], R110 ;  /* 0x0000a06e030085a7 */ /* 0x000f2400080010ff */
[----:B----4-:R-:W-:Y:S05]  /*9650*/  @!P0 BRA `(.L_x_128) ;  /* 0xfffffffc00f08947 */ /* 0x010fea000383ffff */
[----:B------:R-:W-:Y:S05]  /*9660*/  BRA `(.L_x_127) ;  /* 0xffffffe000c87947 */ /* 0x000fea000383ffff */
        .weak           $__internal_0_$__cuda_sm10x_tcgen05_guardrail_trap_col_being_dealloced_not_returned_by_alloc
        .type           $__internal_0_$__cuda_sm10x_tcgen05_guardrail_trap_col_being_dealloced_not_returned_by_alloc,@function
        .size           $__internal_0_$__cuda_sm10x_tcgen05_guardrail_trap_col_being_dealloced_not_returned_by_alloc,($__internal_1_$__cuda_sm10x_tcgen05_guardrail_trap_phase_invalid_during_alloc - $__internal_0_$__cuda_sm10x_tcgen05_guardrail_trap_col_being_dealloced_not_returned_by_alloc)
$__internal_0_$__cuda_sm10x_tcgen05_guardrail_trap_col_being_dealloced_not_returned_by_alloc:
[----:B------:R-:W-:Y:S05]  /*9670*/  BPT.TRAP 0x1 ;  /* 0x000000040000795c */ /* 0x000fea0000300000 */
[----:B------:R-:W-:-:S04]  /*9680*/  HFMA2 R3, -RZ, RZ, 0, 0 ;  /* 0x00000000ff037431 */ /* 0x000fc800000001ff */
[----:B------:R-:W-:Y:S05]  /*9690*/  RET.REL.NODEC R2 `(_ZN7cutlass13device_kernelINS_4gemm6kernel13GemmUniversalIN4cute5tupleIJiiiiEEENS1_10collective13CollectiveMmaINS1_35MainloopSm100TmaUmmaWarpSpecializedILi10ELi2ELi4ENS5_IJNS4_1CILi4EEENSA_ILi2EEENSA_ILi1EEEEEEEENS5_IJNSA_ILi256EEENSA_ILi64EEESH_EEENS_6half_tENS5_IJlSD_lEEESJ_SK_NS4_8TiledMMAINS4_8MMA_AtomIJNS4_26SM100_MMA_F16BF16_2x1SM_SSISJ_SJ_fLi256ELi64ELNS4_4UMMA5MajorE0ELSP_0ELNSO_7ScaleInE0ELSQ_0EEEEEENS4_6LayoutINS5_IJSD_SD_SD_EEENS5_IJNSA_ILi0EEESV_SV_EEEEENS5_IJNS4_10UnderscoreESY_SY_EEEEENS4_28SM100_TMA_2SM_LOAD_MULTICASTENS4_14ComposedLayoutINS4_7SwizzleILi3ELi4ELi3EEENS4_18smem_ptr_flag_bitsILi16EEENST_INS5_IJNSA_ILi8EEESH_EEENS5_IJSH_SD_EEEEEEEvNS4_8identityES11_S1B_vS1C_EENS_8epilogue10collective18CollectiveEpilogueINS1E_23Sm100TmaWarpSpecializedILi3ELi2ELi32ELb1ELb0EEEJNS5_IJNSA_ILi128EEESH_SH_EEENS5_IJNST_IS1J_SD_EENST_INSA_ILi32EEESD_EEEEESJ_SK_SJ_SK_NS1E_6fusion15FusionCallbacksIS1I_NS1P_17LinearCombinationISJ_fSJ_fLNS_15FloatRoundStyleE2EEES1K_S1O_JEEENS4_5SM1004TMEM4LOAD26SM100_TMEM_LOAD_32dp32b32xENS4_13SM90_TMA_LOADENS12_INS13_ILi2ELi4ELi3EEES16_NST_INS5_IJS17_S1M_EEENS5_IJS1M_SD_EEEEEEENS4_39AutoVectorizingCopyWithAssumedAlignmentILi128EEENS4_14SM90_TMA_STOREES24_S26_S26_EEEvvEEEEvNT_6ParamsE) ;  /* 0xffffff6802587950 */ /* 0x000fea0003c3ffff */
        .weak           $__internal_1_$__cuda_sm10x_tcgen05_guardrail_trap_phase_invalid_during_alloc
        .type           $__internal_1_$__cuda_sm10x_tcgen05_guardrail_trap_phase_invalid_during_alloc,@function
        .size           $__internal_1_$__cuda_sm10x_tcgen05_guardrail_trap_phase_invalid_during_alloc,($__internal_2_$__cuda_sm10x_tcgen05_guardrail_trap_unallocated_columns_being_dealloced - $__internal_1_$__cuda_sm10x_tcgen05_guardrail_trap_phase_invalid_during_alloc)
$__internal_1_$__cuda_sm10x_tcgen05_guardrail_trap_phase_invalid_during_alloc:
[----:B------:R-:W-:Y:S05]  /*96a0*/  BPT.TRAP 0x1 ;  /* 0x000000040000795c */ /* 0x000fea0000300000 */
[----:B------:R-:W-:-:S04]  /*96b0*/  MOV R5, 0x0 ;  /* 0x0000000000057802 */ /* 0x000fc80000000f00 */
[----:B------:R-:W-:Y:S05]  /*96c0*/  RET.REL.NODEC R4 `(_ZN7cutlass13device_kernelINS_4gemm6kernel13GemmUniversalIN4cute5tupleIJiiiiEEENS1_10collective13CollectiveMmaINS1_35MainloopSm100TmaUmmaWarpSpecializedILi10ELi2ELi4ENS5_IJNS4_1CILi4EEENSA_ILi2EEENSA_ILi1EEEEEEEENS5_IJNSA_ILi256EEENSA_ILi64EEESH_EEENS_6half_tENS5_IJlSD_lEEESJ_SK_NS4_8TiledMMAINS4_8MMA_AtomIJNS4_26SM100_MMA_F16BF16_2x1SM_SSISJ_SJ_fLi256ELi64ELNS4_4UMMA5MajorE0ELSP_0ELNSO_7ScaleInE0ELSQ_0EEEEEENS4_6LayoutINS5_IJSD_SD_SD_EEENS5_IJNSA_ILi0EEESV_SV_EEEEENS5_IJNS4_10UnderscoreESY_SY_EEEEENS4_28SM100_TMA_2SM_LOAD_MULTICASTENS4_14ComposedLayoutINS4_7SwizzleILi3ELi4ELi3EEENS4_18smem_ptr_flag_bitsILi16EEENST_INS5_IJNSA_ILi8EEESH_EEENS5_IJSH_SD_EEEEEEEvNS4_8identityES11_S1B_vS1C_EENS_8epilogue10collective18CollectiveEpilogueINS1E_23Sm100TmaWarpSpecializedILi3ELi2ELi32ELb1ELb0EEEJNS5_IJNSA_ILi128EEESH_SH_EEENS5_IJNST_IS1J_SD_EENST_INSA_ILi32EEESD_EEEEESJ_SK_SJ_SK_NS1E_6fusion15FusionCallbacksIS1I_NS1P_17LinearCombinationISJ_fSJ_fLNS_15FloatRoundStyleE2EEES1K_S1O_JEEENS4_5SM1004TMEM4LOAD26SM100_TMEM_LOAD_32dp32b32xENS4_13SM90_TMA_LOADENS12_INS13_ILi2ELi4ELi3EEES16_NST_INS5_IJS17_S1M_EEENS5_IJS1M_SD_EEEEEEENS4_39AutoVectorizingCopyWithAssumedAlignmentILi128EEENS4_14SM90_TMA_STOREES24_S26_S26_EEEvvEEEEvNT_6ParamsE) ;  /* 0xffffff68044c7950 */ /* 0x000fea0003c3ffff */
        .weak           $__internal_2_$__cuda_sm10x_tcgen05_guardrail_trap_unallocated_columns_being_dealloced
        .type           $__internal_2_$__cuda_sm10x_tcgen05_guardrail_trap_unallocated_columns_being_dealloced,@function
        .size           $__internal_2_$__cuda_sm10x_tcgen05_guardrail_trap_unallocated_columns_being_dealloced,(.L_x_194 - $__internal_2_$__cuda_sm10x_tcgen05_guardrail_trap_unallocated_columns_being_dealloced)
$__internal_2_$__cuda_sm10x_tcgen05_guardrail_trap_unallocated_columns_being_dealloced:
[----:B------:R-:W-:Y:S05]  /*96d0*/  BPT.TRAP 0x1 ;  /* 0x000000040000795c */ /* 0x000fea0000300000 */
[----:B------:R-:W-:-:S04]  /*96e0*/  HFMA2 R3, -RZ, RZ, 0, 0 ;  /* 0x00000000ff037431 */ /* 0x000fc800000001ff */
[----:B------:R-:W-:Y:S05]  /*96f0*/  RET.REL.NODEC R2 `(_ZN7cutlass13device_kernelINS_4gemm6kernel13GemmUniversalIN4cute5tupleIJiiiiEEENS1_10collective13CollectiveMmaINS1_35MainloopSm100TmaUmmaWarpSpecializedILi10ELi2ELi4ENS5_IJNS4_1CILi4EEENSA_ILi2EEENSA_ILi1EEEEEEEENS5_IJNSA_ILi256EEENSA_ILi64EEESH_EEENS_6half_tENS5_IJlSD_lEEESJ_SK_NS4_8TiledMMAINS4_8MMA_AtomIJNS4_26SM100_MMA_F16BF16_2x1SM_SSISJ_SJ_fLi256ELi64ELNS4_4UMMA5MajorE0ELSP_0ELNSO_7ScaleInE0ELSQ_0EEEEEENS4_6LayoutINS5_IJSD_SD_SD_EEENS5_IJNSA_ILi0EEESV_SV_EEEEENS5_IJNS4_10UnderscoreESY_SY_EEEEENS4_28SM100_TMA_2SM_LOAD_MULTICASTENS4_14ComposedLayoutINS4_7SwizzleILi3ELi4ELi3EEENS4_18smem_ptr_flag_bitsILi16EEENST_INS5_IJNSA_ILi8EEESH_EEENS5_IJSH_SD_EEEEEEEvNS4_8identityES11_S1B_vS1C_EENS_8epilogue10collective18CollectiveEpilogueINS1E_23Sm100TmaWarpSpecializedILi3ELi2ELi32ELb1ELb0EEEJNS5_IJNSA_ILi128EEESH_SH_EEENS5_IJNST_IS1J_SD_EENST_INSA_ILi32EEESD_EEEEESJ_SK_SJ_SK_NS1E_6fusion15FusionCallbacksIS1I_NS1P_17LinearCombinationISJ_fSJ_fLNS_15FloatRoundStyleE2EEES1K_S1O_JEEENS4_5SM1004TMEM4LOAD26SM100_TMEM_LOAD_32dp32b32xENS4_13SM90_TMA_LOADENS12_INS13_ILi2ELi4ELi3EEES16_NST_INS5_IJS17_S1M_EEENS5_IJS1M_SD_EEEEEEENS4_39AutoVectorizingCopyWithAssumedAlignmentILi128EEENS4_14SM90_TMA_STOREES24_S26_S26_EEEvvEEEEvNT_6ParamsE) ;  /* 0xffffff6802407950 */ /* 0x000fea0003c3ffff */
.L_x_193:
[----:B------:R-:W-:-:S00]  /*9700*/  BRA `(.L_x_193) ;  /* 0xfffffffc00fc7947 */ /* 0x000fc0000383ffff */
[----:B------:R-:W-:-:S00]  /*9710*/  NOP ;  /* 0x0000000000007918 */ /* 0x000fc00000000000 */
        /* <DEDUP_REMOVED lines=14> */
.L_x_194:


//--------------------- .nv.global.init           --------------------------
	.section	.nv.global.init,"aw",@progbits
.nv.global.init:
	.type		$str$27,@object
	.size		$str$27,($str$28 - $str$27)
$str$27:
        /*0000*/ 	.byte	0x28, 0x61, 0x64, 0x64, 0x72, 0x65, 0x73, 0x73, 0x20, 0x26, 0x20, 0x6d, 0x61, 0x73, 0x6b, 0x29
        /*0010*/ 	.byte	0x20, 0x3d, 0x3d, 0x20, 0x30, 0x00
	.type		$str$28,@object
	.size		$str$28,($str$26 - $str$28)
$str$28:
        /*0016*/ 	.byte	0x2f, 0x74, 0x6d, 0x70, 0x2f, 0x63, 0x75, 0x74, 0x6c, 0x61, 0x73, 0x73, 0x5f, 0x73, 0x77, 0x65
        /*0026*/ 	.byte	0x65, 0x70, 0x5f, 0x73, 0x72, 0x63, 0x2f, 0x69, 0x6e, 0x63, 0x6c, 0x75, 0x64, 0x65, 0x2f, 0x63
        /*0036*/ 	.byte	0x75, 0x74, 0x65, 0x2f, 0x70, 0x6f, 0x69, 0x6e, 0x74, 0x65, 0x72, 0x5f, 0x66, 0x6c, 0x61, 0x67
        /*0046*/ 	.byte	0x67, 0x65, 0x64, 0x2e, 0x68, 0x70, 0x70, 0x00
	.type		$str$26,@object
	.size		$str$26,($str$25 - $str$26)
$str$26:
        /*004e*/ 	.byte	0x2f, 0x74, 0x6d, 0x70, 0x2f, 0x63, 0x75, 0x74, 0x6c, 0x61, 0x73, 0x73, 0x5f, 0x73, 0x77, 0x65
        /*005e*/ 	.byte	0x65, 0x70, 0x5f, 0x73, 0x72, 0x63, 0x2f, 0x69, 0x6e, 0x63, 0x6c, 0x75, 0x64, 0x65, 0x2f, 0x63
        /*006e*/ 	.byte	0x75, 0x74, 0x65, 0x2f, 0x61, 0x74, 0x6f, 0x6d, 0x2f, 0x63, 0x6f, 0x70, 0x79, 0x5f, 0x74, 0x72
        /*007e*/ 	.byte	0x61, 0x69, 0x74, 0x73, 0x5f, 0x73, 0x6d, 0x31, 0x30, 0x30, 0x2e, 0x68, 0x70, 0x70, 0x00
	.type		$str$25,@object
	.size		$str$25,(__unnamed_1 - $str$25)
$str$25:
        /*008d*/ 	.byte	0x28, 0x28, 0x75, 0x69, 0x6e, 0x74, 0x33, 0x32, 0x5f, 0x74, 0x28, 0x74, 0x68, 0x72, 0x65, 0x61
        /*009d*/ 	.byte	0x64, 0x49, 0x64, 0x78, 0x2e, 0x78, 0x29, 0x20, 0x2f, 0x20, 0x33, 0x32, 0x29, 0x20, 0x25, 0x20
        /*00ad*/ 	.byte	0x34, 0x29, 0x20, 0x3d, 0x3d, 0x20, 0x28, 0x28, 0x28, 0x74, 0x6d, 0x65, 0x6d, 0x5f, 0x61, 0x64
        /*00bd*/ 	.byte	0x64, 0x72, 0x20, 0x3e, 0x3e, 0x20, 0x31, 0x36, 0x29, 0x20, 0x2f, 0x20, 0x33, 0x32, 0x29, 0x20
        /*00cd*/ 	.byte	0x25, 0x20, 0x34, 0x29, 0x00
	.type		__unnamed_1,@object
	.size		__unnamed_1,(__unnamed_2 - __unnamed_1)
__unnamed_1:
        /*00d2*/ 	.byte	0x61, 0x75, 0x74, 0x6f, 0x20, 0x63, 0x75, 0x74, 0x65, 0x3a, 0x3a, 0x61, 0x73, 0x5f, 0x70, 0x6f
        /* <DEDUP_REMOVED lines=24> */
        /*0262*/ 	.byte	0x3e, 0x3e, 0x3e, 0x3e, 0x5d, 0x00
	.type		__unnamed_2,@object
	.size		__unnamed_2,(.L_2 - __unnamed_2)
__unnamed_2:
        /* <DEDUP_REMOVED lines=42> */
        /*0508*/ 	.byte	0x3e, 0x3e, 0x5d, 0x00
.L_2:


//--------------------- .nv.shared._ZN7cutlass13device_kernelINS_4gemm6kernel13GemmUniversalIN4cute5tupleIJiiiiEEENS1_10collective13CollectiveMmaINS1_35MainloopSm100TmaUmmaWarpSpecializedILi10ELi2ELi4ENS5_IJNS4_1CILi4EEENSA_ILi2EEENSA_ILi1EEEEEEEENS5_IJNSA_ILi256EEENSA_ILi64EEESH_EEENS_6half_tENS5_IJlSD_lEEESJ_SK_NS4_8TiledMMAINS4_8MMA_AtomIJNS4_26SM100_MMA_F16BF16_2x1SM_SSISJ_SJ_fLi256ELi64ELNS4_4UMMA5MajorE0ELSP_0ELNSO_7ScaleInE0ELSQ_0EEEEEENS4_6LayoutINS5_IJSD_SD_SD_EEENS5_IJNSA_ILi0EEESV_SV_EEEEENS5_IJNS4_10UnderscoreESY_SY_EEEEENS4_28SM100_TMA_2SM_LOAD_MULTICASTENS4_14ComposedLayoutINS4_7SwizzleILi3ELi4ELi3EEENS4_18smem_ptr_flag_bitsILi16EEENST_INS5_IJNSA_ILi8EEESH_EEENS5_IJSH_SD_EEEEEEEvNS4_8identityES11_S1B_vS1C_EENS_8epilogue10collective18CollectiveEpilogueINS1E_23Sm100TmaWarpSpecializedILi3ELi2ELi32ELb1ELb0EEEJNS5_IJNSA_ILi128EEESH_SH_EEENS5_IJNST_IS1J_SD_EENST_INSA_ILi32EEESD_EEEEESJ_SK_SJ_SK_NS1E_6fusion15FusionCallbacksIS1I_NS1P_17LinearCombinationISJ_fSJ_fLNS_15FloatRoundStyleE2EEES1K_S1O_JEEENS4_5SM1004TMEM4LOAD26SM100_TMEM_LOAD_32dp32b32xENS4_13SM90_TMA_LOADENS12_INS13_ILi2ELi4ELi3EEES16_NST_INS5_IJS17_S1M_EEENS5_IJS1M_SD_EEEEEEENS4_39AutoVectorizingCopyWithAssumedAlignmentILi128EEENS4_14SM90_TMA_STOREES24_S26_S26_EEEvvEEEEvNT_6ParamsE --------------------------
	.section	.nv.shared._ZN7cutlass13device_kernelINS_4gemm6kernel13GemmUniversalIN4cute5tupleIJiiiiEEENS1_10collective13CollectiveMmaINS1_35MainloopSm100TmaUmmaWarpSpecializedILi10ELi2ELi4ENS5_IJNS4_1CILi4EEENSA_ILi2EEENSA_ILi1EEEEEEEENS5_IJNSA_ILi256EEENSA_ILi64EEESH_EEENS_6half_tENS5_IJlSD_lEEESJ_SK_NS4_8TiledMMAINS4_8MMA_AtomIJNS4_26SM100_MMA_F16BF16_2x1SM_SSISJ_SJ_fLi256ELi64ELNS4_4UMMA5MajorE0ELSP_0ELNSO_7ScaleInE0ELSQ_0EEEEEENS4_6LayoutINS5_IJSD_SD_SD_EEENS5_IJNSA_ILi0EEESV_SV_EEEEENS5_IJNS4_10UnderscoreESY_SY_EEEEENS4_28SM100_TMA_2SM_LOAD_MULTICASTENS4_14ComposedLayoutINS4_7SwizzleILi3ELi4ELi3EEENS4_18smem_ptr_flag_bitsILi16EEENST_INS5_IJNSA_ILi8EEESH_EEENS5_IJSH_SD_EEEEEEEvNS4_8identityES11_S1B_vS1C_EENS_8epilogue10collective18CollectiveEpilogueINS1E_23Sm100TmaWarpSpecializedILi3ELi2ELi32ELb1ELb0EEEJNS5_IJNSA_ILi128EEESH_SH_EEENS5_IJNST_IS1J_SD_EENST_INSA_ILi32EEESD_EEEEESJ_SK_SJ_SK_NS1E_6fusion15FusionCallbacksIS1I_NS1P_17LinearCombinationISJ_fSJ_fLNS_15FloatRoundStyleE2EEES1K_S1O_JEEENS4_5SM1004TMEM4LOAD26SM100_TMEM_LOAD_32dp32b32xENS4_13SM90_TMA_LOADENS12_INS13_ILi2ELi4ELi3EEES16_NST_INS5_IJS17_S1M_EEENS5_IJS1M_SD_EEEEEEENS4_39AutoVectorizingCopyWithAssumedAlignmentILi128EEENS4_14SM90_TMA_STOREES24_S26_S26_EEEvvEEEEvNT_6ParamsE,"aw",@nobits
	.sectionflags	@""
	.align	16
	.zero		1024


//--------------------- .nv.shared.reserved.0     --------------------------
	.section	.nv.shared.reserved.0,"aw",@nobits
	.weak		__nv_reservedSMEM_offset_0_alias
	.size		__nv_reservedSMEM_offset_0_alias, 0, 64
	.other		__nv_reservedSMEM_offset_0_alias,@"STO_CUDA_RESERVED_SHARED STV_DEFAULT"
__nv_reservedSMEM_offset_0_alias:
	.zero		0
.nv.shared.reserved.0:
	.zero		64
	.weak		__nv_reservedSMEM_tcgen05_partition
	.type		__nv_reservedSMEM_tcgen05_partition,@object
	.size		__nv_reservedSMEM_tcgen05_partition,(.L_0 - __nv_reservedSMEM_tcgen05_partition)
__nv_reservedSMEM_tcgen05_partition:
	.zero		32
.L_0:


//--------------------- .nv.global                --------------------------
	.section	.nv.global,"aw",@nobits
.nv.global:
	.type		_ZN40_INTERNAL_6d01f93f_4_k_cu_88b280b4_225864cute1_E,@object
	.size		_ZN40_INTERNAL_6d01f93f_4_k_cu_88b280b4_225864cute1_E,(_ZN40_INTERNAL_6d01f93f_4_k_cu_88b280b4_225864cuda3std3__45__cpo6cbeginE - _ZN40_INTERNAL_6d01f93f_4_k_cu_88b280b4_225864cute1_E)
_ZN40_INTERNAL_6d01f93f_4_k_cu_88b280b4_225864cute1_E:
	.zero		1
	.type		_ZN40_INTERNAL_6d01f93f_4_k_cu_88b280b4_225864cuda3std3__45__cpo6cbeginE,@object
	.size		_ZN40_INTERNAL_6d01f93f_4_k_cu_88b280b4_225864cuda3std3__45__cpo6cbeginE,(_ZN40_INTERNAL_6d01f93f_4_k_cu_88b280b4_225864cuda3std3__48in_placeE - _ZN40_INTERNAL_6d01f93f_4_k_cu_88b280b4_225864cuda3std3__45__cpo6cbeginE)
_ZN40_INTERNAL_6d01f93f_4_k_cu_88b280b4_225864cuda3std3__45__cpo6cbeginE:
	.zero		1
	.type		_ZN40_INTERNAL_6d01f93f_4_k_cu_88b280b4_225864cuda3std3__48in_placeE,@object
	.size		_ZN40_INTERNAL_6d01f93f_4_k_cu_88b280b4_225864cuda3std3__48in_placeE,(_ZN40_INTERNAL_6d01f93f_4_k_cu_88b280b4_225864cuda3std6ranges3__45__cpo9iter_moveE - _ZN40_INTERNAL_6d01f93f_4_k_cu_88b280b4_225864cuda3std3__48in_placeE)
_ZN40_INTERNAL_6d01f93f_4_k_cu_88b280b4_225864cuda3std3__48in_placeE:
	.zero		1
	.type		_ZN40_INTERNAL_6d01f93f_4_k_cu_88b280b4_225864cuda3std6ranges3__45__cpo9iter_moveE,@object
	.size		_ZN40_INTERNAL_6d01f93f_4_k_cu_88b280b4_225864cuda3std6ranges3__45__cpo9iter_moveE,(_ZN40_INTERNAL_6d01f93f_4_k_cu_88b280b4_225864cuda3std3__45__cpo5beginE - _ZN40_INTERNAL_6d01f93f_4_k_cu_88b280b4_225864cuda3std6ranges3__45__cpo9iter_moveE)
_ZN40_INTERNAL_6d01f93f_4_k_cu_88b280b4_225864cuda3std6ranges3__45__cpo9iter_moveE:
	.zero		1
	.type		_ZN40_INTERNAL_6d01f93f_4_k_cu_88b280b4_225864cuda3std3__45__cpo5beginE,@object
	.size		_ZN40_INTERNAL_6d01f93f_4_k_cu_88b280b4_225864cuda3std3__45__cpo5beginE,(_ZN40_INTERNAL_6d01f93f_4_k_cu_88b280b4_225864cuda3std3__442_GLOBAL__N__6d01f93f_4_k_cu_88b280b4_225866ignoreE - _ZN40_INTERNAL_6d01f93f_4_k_cu_88b280b4_225864cuda3std3__45__cpo5beginE)
_ZN40_INTERNAL_6d01f93f_4_k_cu_88b280b4_225864cuda3std3__45__cpo5beginE:
	.zero		1
	.type		_ZN40_INTERNAL_6d01f93f_4_k_cu_88b280b4_225864cuda3std3__442_GLOBAL__N__6d01f93f_4_k_cu_88b280b4_225866ignoreE,@object
	.size		_ZN40_INTERNAL_6d01f93f_4_k_cu_88b280b4_225864cuda3std3__442_GLOBAL__N__6d01f93f_4_k_cu_88b280b4_225866ignoreE,(_ZN40_INTERNAL_6d01f93f_4_k_cu_88b280b4_225864cute7productE - _ZN40_INTERNAL_6d01f93f_4_k_cu_88b280b4_225864cuda3std3__442_GLOBAL__N__6d01f93f_4_k_cu_88b280b4_225866ignoreE)
_ZN40_INTERNAL_6d01f93f_4_k_cu_88b280b4_225864cuda3std3__442_GLOBAL__N__6d01f93f_4_k_cu_88b280b4_225866ignoreE:
	.zero		1
	.type		_ZN40_INTERNAL_6d01f93f_4_k_cu_88b280b4_225864cute7productE,@object
	.size		_ZN40_INTERNAL_6d01f93f_4_k_cu_88b280b4_225864cute7productE,(_ZN40_INTERNAL_6d01f93f_4_k_cu_88b280b4_225864cuda3std3__45__cpo3endE - _ZN40_INTERNAL_6d01f93f_4_k_cu_88b280b4_225864cute7productE)
_ZN40_INTERNAL_6d01f93f_4_k_cu_88b280b4_225864cute7productE:
	.zero		1
	.type		_ZN40_INTERNAL_6d01f93f_4_k_cu_88b280b4_225864cuda3std3__45__cpo3endE,@object
	.size		_ZN40_INTERNAL_6d01f93f_4_k_cu_88b280b4_225864cuda3std3__45__cpo3endE,(_ZN40_INTERNAL_6d01f93f_4_k_cu_88b280b4_225864cuda3std3__419piecewise_constructE - _ZN40_INTERNAL_6d01f93f_4_k_cu_88b280b4_225864cuda3std3__45__cpo3endE)
_ZN40_INTERNAL_6d01f93f_4_k_cu_88b280b4_225864cuda3std3__45__cpo3endE:
	.zero		1
	.type		_ZN40_INTERNAL_6d01f93f_4_k_cu_88b280b4_225864cuda3std3__419piecewise_constructE,@object
	.size		_ZN40_INTERNAL_6d01f93f_4_k_cu_88b280b4_225864cuda3std3__419piecewise_constructE,(_ZN40_INTERNAL_6d01f93f_4_k_cu_88b280b4_225864cuda3std3__45__cpo4cendE - _ZN40_INTERNAL_6d01f93f_4_k_cu_88b280b4_225864cuda3std3__419piecewise_constructE)
_ZN40_INTERNAL_6d01f93f_4_k_cu_88b280b4_225864cuda3std3__419piecewise_constructE:
	.zero		1
	.type		_ZN40_INTERNAL_6d01f93f_4_k_cu_88b280b4_225864cuda3std3__45__cpo4cendE,@object
	.size		_ZN40_INTERNAL_6d01f93f_4_k_cu_88b280b4_225864cuda3std3__45__cpo4cendE,(_ZN40_INTERNAL_6d01f93f_4_k_cu_88b280b4_225864cuda3std6ranges3__45__cpo4swapE - _ZN40_INTERNAL_6d01f93f_4_k_cu_88b280b4_225864cuda3std3__45__cpo4cendE)
_ZN40_INTERNAL_6d01f93f_4_k_cu_88b280b4_225864cuda3std3__45__cpo4cendE:
	.zero		1
	.type		_ZN40_INTERNAL_6d01f93f_4_k_cu_88b280b4_225864cuda3std6ranges3__45__cpo4swapE,@object
	.size		_ZN40_INTERNAL_6d01f93f_4_k_cu_88b280b4_225864cuda3std6ranges3__45__cpo4swapE,(.L_10 - _ZN40_INTERNAL_6d01f93f_4_k_cu_88b280b4_225864cuda3std6ranges3__45__cpo4swapE)
_ZN40_INTERNAL_6d01f93f_4_k_cu_88b280b4_225864cuda3std6ranges3__45__cpo4swapE:
	.zero		1
.L_10:


//--------------------- .nv.constant0._ZN7cutlass13device_kernelINS_4gemm6kernel13GemmUniversalIN4cute5tupleIJiiiiEEENS1_10collective13CollectiveMmaINS1_35MainloopSm100TmaUmmaWarpSpecializedILi10ELi2ELi4ENS5_IJNS4_1CILi4EEENSA_ILi2EEENSA_ILi1EEEEEEEENS5_IJNSA_ILi256EEENSA_ILi64EEESH_EEENS_6half_tENS5_IJlSD_lEEESJ_SK_NS4_8TiledMMAINS4_8MMA_AtomIJNS4_26SM100_MMA_F16BF16_2x1SM_SSISJ_SJ_fLi256ELi64ELNS4_4UMMA5MajorE0ELSP_0ELNSO_7ScaleInE0ELSQ_0EEEEEENS4_6LayoutINS5_IJSD_SD_SD_EEENS5_IJNSA_ILi0EEESV_SV_EEEEENS5_IJNS4_10UnderscoreESY_SY_EEEEENS4_28SM100_TMA_2SM_LOAD_MULTICASTENS4_14ComposedLayoutINS4_7SwizzleILi3ELi4ELi3EEENS4_18smem_ptr_flag_bitsILi16EEENST_INS5_IJNSA_ILi8EEESH_EEENS5_IJSH_SD_EEEEEEEvNS4_8identityES11_S1B_vS1C_EENS_8epilogue10collective18CollectiveEpilogueINS1E_23Sm100TmaWarpSpecializedILi3ELi2ELi32ELb1ELb0EEEJNS5_IJNSA_ILi128EEESH_SH_EEENS5_IJNST_IS1J_SD_EENST_INSA_ILi32EEESD_EEEEESJ_SK_SJ_SK_NS1E_6fusion15FusionCallbacksIS1I_NS1P_17LinearCombinationISJ_fSJ_fLNS_15FloatRoundStyleE2EEES1K_S1O_JEEENS4_5SM1004TMEM4LOAD26SM100_TMEM_LOAD_32dp32b32xENS4_13SM90_TMA_LOADENS12_INS13_ILi2ELi4ELi3EEES16_NST_INS5_IJS17_S1M_EEENS5_IJS1M_SD_EEEEEEENS4_39AutoVectorizingCopyWithAssumedAlignmentILi128EEENS4_14SM90_TMA_STOREES24_S26_S26_EEEvvEEEEvNT_6ParamsE --------------------------
	.section	.nv.constant0._ZN7cutlass13device_kernelINS_4gemm6kernel13GemmUniversalIN4cute5tupleIJiiiiEEENS1_10collective13CollectiveMmaINS1_35MainloopSm100TmaUmmaWarpSpecializedILi10ELi2ELi4ENS5_IJNS4_1CILi4EEENSA_ILi2EEENSA_ILi1EEEEEEEENS5_IJNSA_ILi256EEENSA_ILi64EEESH_EEENS_6half_tENS5_IJlSD_lEEESJ_SK_NS4_8TiledMMAINS4_8MMA_AtomIJNS4_26SM100_MMA_F16BF16_2x1SM_SSISJ_SJ_fLi256ELi64ELNS4_4UMMA5MajorE0ELSP_0ELNSO_7ScaleInE0ELSQ_0EEEEEENS4_6LayoutINS5_IJSD_SD_SD_EEENS5_IJNSA_ILi0EEESV_SV_EEEEENS5_IJNS4_10UnderscoreESY_SY_EEEEENS4_28SM100_TMA_2SM_LOAD_MULTICASTENS4_14ComposedLayoutINS4_7SwizzleILi3ELi4ELi3EEENS4_18smem_ptr_flag_bitsILi16EEENST_INS5_IJNSA_ILi8EEESH_EEENS5_IJSH_SD_EEEEEEEvNS4_8identityES11_S1B_vS1C_EENS_8epilogue10collective18CollectiveEpilogueINS1E_23Sm100TmaWarpSpecializedILi3ELi2ELi32ELb1ELb0EEEJNS5_IJNSA_ILi128EEESH_SH_EEENS5_IJNST_IS1J_SD_EENST_INSA_ILi32EEESD_EEEEESJ_SK_SJ_SK_NS1E_6fusion15FusionCallbacksIS1I_NS1P_17LinearCombinationISJ_fSJ_fLNS_15FloatRoundStyleE2EEES1K_S1O_JEEENS4_5SM1004TMEM4LOAD26SM100_TMEM_LOAD_32dp32b32xENS4_13SM90_TMA_LOADENS12_INS13_ILi2ELi4ELi3EEES16_NST_INS5_IJS17_S1M_EEENS5_IJS1M_SD_EEEEEEENS4_39AutoVectorizingCopyWithAssumedAlignmentILi128EEENS4_14SM90_TMA_STOREES24_S26_S26_EEEvvEEEEvNT_6ParamsE,"a",@progbits
	.sectionflags	@""
	.align	4
.nv.constant0._ZN7cutlass13device_kernelINS_4gemm6kernel13GemmUniversalIN4cute5tupleIJiiiiEEENS1_10collective13CollectiveMmaINS1_35MainloopSm100TmaUmmaWarpSpecializedILi10ELi2ELi4ENS5_IJNS4_1CILi4EEENSA_ILi2EEENSA_ILi1EEEEEEEENS5_IJNSA_ILi256EEENSA_ILi64EEESH_EEENS_6half_tENS5_IJlSD_lEEESJ_SK_NS4_8TiledMMAINS4_8MMA_AtomIJNS4_26SM100_MMA_F16BF16_2x1SM_SSISJ_SJ_fLi256ELi64ELNS4_4UMMA5MajorE0ELSP_0ELNSO_7ScaleInE0ELSQ_0EEEEEENS4_6LayoutINS5_IJSD_SD_SD_EEENS5_IJNSA_ILi0EEESV_SV_EEEEENS5_IJNS4_10UnderscoreESY_SY_EEEEENS4_28SM100_TMA_2SM_LOAD_MULTICASTENS4_14ComposedLayoutINS4_7SwizzleILi3ELi4ELi3EEENS4_18smem_ptr_flag_bitsILi16EEENST_INS5_IJNSA_ILi8EEESH_EEENS5_IJSH_SD_EEEEEEEvNS4_8identityES11_S1B_vS1C_EENS_8epilogue10collective18CollectiveEpilogueINS1E_23Sm100TmaWarpSpecializedILi3ELi2ELi32ELb1ELb0EEEJNS5_IJNSA_ILi128EEESH_SH_EEENS5_IJNST_IS1J_SD_EENST_INSA_ILi32EEESD_EEEEESJ_SK_SJ_SK_NS1E_6fusion15FusionCallbacksIS1I_NS1P_17LinearCombinationISJ_fSJ_fLNS_15FloatRoundStyleE2EEES1K_S1O_JEEENS4_5SM1004TMEM4LOAD26SM100_TMEM_LOAD_32dp32b32xENS4_13SM90_TMA_LOADENS12_INS13_ILi2ELi4ELi3EEES16_NST_INS5_IJS17_S1M_EEENS5_IJS1M_SD_EEEEEEENS4_39AutoVectorizingCopyWithAssumedAlignmentILi128EEENS4_14SM90_TMA_STOREES24_S26_S26_EEEvvEEEEvNT_6ParamsE:
	.zero		2944


//--------------------- SYMBOLS --------------------------

	.type		.nv.reservedSmem.offset0,@object
	.size		.nv.reservedSmem.offset0,0x4
	.type		.nv.reservedSmem.cap,@object
	.size		.nv.reservedSmem.cap,0x4
	.type		__assertfail,@function
